//
// Generated by NVIDIA NVVM Compiler
//
// Compiler Build ID: CL-36424714
// Cuda compilation tools, release 13.0, V13.0.88
// Based on NVVM 20.0.0
//

.version 9.0
.target sm_100
.address_size 64

	// .globl	_Z10get_matrixPiS_

.visible .entry _Z10get_matrixPiS_(
	.param .u64 .ptr .align 1 _Z10get_matrixPiS__param_0,
	.param .u64 .ptr .align 1 _Z10get_matrixPiS__param_1
)
{
	.reg .pred 	%p<101>;
	.reg .b16 	%rs<4>;
	.reg .b32 	%r<349>;
	.reg .b64 	%rd<250>;

	ld.param.u64 	%rd13, [_Z10get_matrixPiS__param_0];
	ld.param.u64 	%rd14, [_Z10get_matrixPiS__param_1];
	cvta.to.global.u64 	%rd1, %rd14;
	cvta.to.global.u64 	%rd2, %rd13;
	mov.u32 	%r1, %tid.x;
	add.s32 	%r2, %r1, -4997;
	sub.s32 	%r74, 2951, %r1;
	mul.lo.s32 	%r3, %r74, 5100;
	sub.s32 	%r75, 1927, %r1;
	mul.lo.s32 	%r4, %r75, 5100;
	sub.s32 	%r76, 903, %r1;
	mul.lo.s32 	%r5, %r76, 5100;
	sub.s32 	%r6, 10096, %r1;
	mul.lo.s32 	%r77, %r1, 5099;
	sub.s32 	%r7, -5216276, %r77;
	mul.lo.s32 	%r78, %r1, 5100;
	sub.s32 	%r8, -5222400, %r78;
	mov.b32 	%r340, 0;
	mov.b32 	%r339, 10096;
$L__BB0_1:
	shr.u32 	%r79, %r339, 10;
	add.s32 	%r11, %r79, 1;
	shr.u32 	%r80, %r340, 10;
	add.s32 	%r12, %r80, 1;
	setp.lt.u32 	%p1, %r340, 5099;
	@%p1 bra 	$L__BB0_27;
	add.s32 	%r13, %r2, %r340;
	and.b32  	%r14, %r11, 3;
	setp.lt.u32 	%p62, %r339, 3072;
	mov.b32 	%r347, 0;
	@%p62 bra 	$L__BB0_22;
	and.b32  	%r347, %r11, 8388604;
	mov.b32 	%r341, 0;
$L__BB0_4:
	setp.gt.u32 	%p63, %r340, %r6;
	@%p63 bra 	$L__BB0_21;
	shl.b32 	%r235, %r341, 10;
	or.b32  	%r17, %r235, %r1;
	add.s32 	%r18, %r13, %r235;
	setp.gt.u32 	%p64, %r17, 4998;
	add.s32 	%r236, %r18, -1;
	setp.gt.u32 	%p65, %r236, 5098;
	or.pred  	%p66, %p64, %p65;
	@%p66 bra 	$L__BB0_9;
	sub.s32 	%r237, 4999, %r17;
	mad.lo.s32 	%r19, %r237, 5100, %r18;
	mul.wide.u32 	%rd166, %r19, 4;
	add.s64 	%rd167, %rd2, %rd166;
	ld.global.u32 	%r238, [%rd167];
	setp.ne.s32 	%p67, %r238, 0;
	@%p67 bra 	$L__BB0_8;
	add.s64 	%rd177, %rd1, %rd166;
	mov.b32 	%r248, 0;
	st.global.u32 	[%rd177], %r248;
	bra.uni 	$L__BB0_9;
$L__BB0_8:
	add.s32 	%r239, %r19, -1;
	mul.wide.u32 	%rd168, %r239, 4;
	add.s64 	%rd169, %rd1, %rd168;
	ld.global.u32 	%r240, [%rd169];
	add.s32 	%r241, %r19, -5100;
	mul.wide.u32 	%rd170, %r241, 4;
	add.s64 	%rd171, %rd1, %rd170;
	ld.global.u32 	%r242, [%rd171];
	add.s32 	%r243, %r19, -5101;
	mul.wide.u32 	%rd172, %r243, 4;
	add.s64 	%rd173, %rd1, %rd172;
	ld.global.u32 	%r244, [%rd173];
	min.s32 	%r245, %r240, %r242;
	min.s32 	%r246, %r245, %r244;
	add.s32 	%r247, %r246, 1;
	add.s64 	%rd175, %rd1, %rd166;
	st.global.u32 	[%rd175], %r247;
$L__BB0_9:
	setp.gt.u32 	%p68, %r17, 3974;
	add.s32 	%r249, %r18, 1023;
	setp.gt.u32 	%p69, %r249, 5098;
	or.pred  	%p70, %p68, %p69;
	@%p70 bra 	$L__BB0_13;
	sub.s32 	%r250, 3975, %r17;
	mad.lo.s32 	%r251, %r250, 5100, %r18;
	add.s32 	%r20, %r251, 1024;
	mul.wide.u32 	%rd178, %r20, 4;
	add.s64 	%rd179, %rd2, %rd178;
	ld.global.u32 	%r252, [%rd179];
	setp.eq.s32 	%p71, %r252, 0;
	@%p71 bra 	$L__BB0_12;
	add.s32 	%r253, %r20, -1;
	mul.wide.u32 	%rd180, %r253, 4;
	add.s64 	%rd181, %rd1, %rd180;
	ld.global.u32 	%r254, [%rd181];
	add.s32 	%r255, %r20, -5100;
	mul.wide.u32 	%rd182, %r255, 4;
	add.s64 	%rd183, %rd1, %rd182;
	ld.global.u32 	%r256, [%rd183];
	add.s32 	%r257, %r20, -5101;
	mul.wide.u32 	%rd184, %r257, 4;
	add.s64 	%rd185, %rd1, %rd184;
	ld.global.u32 	%r258, [%rd185];
	min.s32 	%r259, %r254, %r256;
	min.s32 	%r260, %r259, %r258;
	add.s32 	%r261, %r260, 1;
	add.s64 	%rd187, %rd1, %rd178;
	st.global.u32 	[%rd187], %r261;
	bra.uni 	$L__BB0_13;
$L__BB0_12:
	add.s64 	%rd189, %rd1, %rd178;
	mov.b32 	%r262, 0;
	st.global.u32 	[%rd189], %r262;
$L__BB0_13:
	setp.gt.u32 	%p72, %r17, 2950;
	add.s32 	%r263, %r18, 2047;
	setp.gt.u32 	%p73, %r263, 5098;
	or.pred  	%p74, %p72, %p73;
	@%p74 bra 	$L__BB0_17;
	sub.s32 	%r264, 2951, %r17;
	mad.lo.s32 	%r265, %r264, 5100, %r18;
	add.s32 	%r21, %r265, 2048;
	mul.wide.u32 	%rd190, %r21, 4;
	add.s64 	%rd191, %rd2, %rd190;
	ld.global.u32 	%r266, [%rd191];
	setp.eq.s32 	%p75, %r266, 0;
	@%p75 bra 	$L__BB0_16;
	add.s32 	%r267, %r21, -1;
	mul.wide.u32 	%rd192, %r267, 4;
	add.s64 	%rd193, %rd1, %rd192;
	ld.global.u32 	%r268, [%rd193];
	add.s32 	%r269, %r21, -5100;
	mul.wide.u32 	%rd194, %r269, 4;
	add.s64 	%rd195, %rd1, %rd194;
	ld.global.u32 	%r270, [%rd195];
	add.s32 	%r271, %r21, -5101;
	mul.wide.u32 	%rd196, %r271, 4;
	add.s64 	%rd197, %rd1, %rd196;
	ld.global.u32 	%r272, [%rd197];
	min.s32 	%r273, %r268, %r270;
	min.s32 	%r274, %r273, %r272;
	add.s32 	%r275, %r274, 1;
	add.s64 	%rd199, %rd1, %rd190;
	st.global.u32 	[%rd199], %r275;
	bra.uni 	$L__BB0_17;
$L__BB0_16:
	add.s64 	%rd201, %rd1, %rd190;
	mov.b32 	%r276, 0;
	st.global.u32 	[%rd201], %r276;
$L__BB0_17:
	setp.gt.u32 	%p76, %r17, 1926;
	add.s32 	%r277, %r18, 3071;
	setp.gt.u32 	%p77, %r277, 5098;
	or.pred  	%p78, %p76, %p77;
	@%p78 bra 	$L__BB0_21;
	sub.s32 	%r278, 1927, %r17;
	mad.lo.s32 	%r279, %r278, 5100, %r18;
	add.s32 	%r22, %r279, 3072;
	mul.wide.u32 	%rd202, %r22, 4;
	add.s64 	%rd203, %rd2, %rd202;
	ld.global.u32 	%r280, [%rd203];
	setp.eq.s32 	%p79, %r280, 0;
	@%p79 bra 	$L__BB0_20;
	add.s32 	%r281, %r22, -1;
	mul.wide.u32 	%rd204, %r281, 4;
	add.s64 	%rd205, %rd1, %rd204;
	ld.global.u32 	%r282, [%rd205];
	add.s32 	%r283, %r22, -5100;
	mul.wide.u32 	%rd206, %r283, 4;
	add.s64 	%rd207, %rd1, %rd206;
	ld.global.u32 	%r284, [%rd207];
	add.s32 	%r285, %r22, -5101;
	mul.wide.u32 	%rd208, %r285, 4;
	add.s64 	%rd209, %rd1, %rd208;
	ld.global.u32 	%r286, [%rd209];
	min.s32 	%r287, %r282, %r284;
	min.s32 	%r288, %r287, %r286;
	add.s32 	%r289, %r288, 1;
	add.s64 	%rd211, %rd1, %rd202;
	st.global.u32 	[%rd211], %r289;
	bra.uni 	$L__BB0_21;
$L__BB0_20:
	add.s64 	%rd213, %rd1, %rd202;
	mov.b32 	%r290, 0;
	st.global.u32 	[%rd213], %r290;
$L__BB0_21:
	add.s32 	%r341, %r341, 4;
	setp.eq.s32 	%p80, %r341, %r347;
	@%p80 bra 	$L__BB0_22;
	bra.uni 	$L__BB0_4;
$L__BB0_22:
	setp.eq.s32 	%p81, %r14, 0;
	@%p81 bra 	$L__BB0_95;
	setp.gt.u32 	%p82, %r340, %r6;
	@%p82 bra 	$L__BB0_73;
	shl.b32 	%r292, %r347, 10;
	or.b32  	%r50, %r292, %r1;
	add.s32 	%r51, %r13, %r292;
	setp.gt.u32 	%p83, %r50, 4998;
	add.s32 	%r293, %r51, -1;
	setp.gt.u32 	%p84, %r293, 5098;
	or.pred  	%p85, %p83, %p84;
	@%p85 bra 	$L__BB0_73;
	sub.s32 	%r294, 4999, %r50;
	mad.lo.s32 	%r52, %r294, 5100, %r51;
	mul.wide.u32 	%rd214, %r52, 4;
	add.s64 	%rd215, %rd2, %rd214;
	ld.global.u32 	%r295, [%rd215];
	setp.eq.s32 	%p86, %r295, 0;
	@%p86 bra 	$L__BB0_72;
	add.s32 	%r296, %r52, -1;
	mul.wide.u32 	%rd216, %r296, 4;
	add.s64 	%rd217, %rd1, %rd216;
	ld.global.u32 	%r297, [%rd217];
	add.s32 	%r298, %r52, -5100;
	mul.wide.u32 	%rd218, %r298, 4;
	add.s64 	%rd219, %rd1, %rd218;
	ld.global.u32 	%r299, [%rd219];
	add.s32 	%r300, %r52, -5101;
	mul.wide.u32 	%rd220, %r300, 4;
	add.s64 	%rd221, %rd1, %rd220;
	ld.global.u32 	%r301, [%rd221];
	min.s32 	%r302, %r297, %r299;
	min.s32 	%r303, %r302, %r301;
	add.s32 	%r304, %r303, 1;
	add.s64 	%rd223, %rd1, %rd214;
	st.global.u32 	[%rd223], %r304;
	bra.uni 	$L__BB0_73;
$L__BB0_27:
	setp.lt.u32 	%p2, %r340, 4998;
	@%p2 bra 	$L__BB0_48;
	add.s32 	%r24, %r2, %r340;
	add.s32 	%r167, %r24, -1;
	setp.gt.u32 	%p50, %r167, 5098;
	@%p50 bra 	$L__BB0_32;
	sub.s32 	%r168, 4999, %r1;
	mad.lo.s32 	%r25, %r168, 5100, %r24;
	mul.wide.u32 	%rd106, %r25, 4;
	add.s64 	%rd107, %rd2, %rd106;
	ld.global.u32 	%r169, [%rd107];
	setp.ne.s32 	%p51, %r169, 0;
	@%p51 bra 	$L__BB0_31;
	add.s64 	%rd117, %rd1, %rd106;
	mov.b32 	%r179, 0;
	st.global.u32 	[%rd117], %r179;
	bra.uni 	$L__BB0_32;
$L__BB0_31:
	add.s32 	%r170, %r25, -1;
	mul.wide.u32 	%rd108, %r170, 4;
	add.s64 	%rd109, %rd1, %rd108;
	ld.global.u32 	%r171, [%rd109];
	add.s32 	%r172, %r25, -5100;
	mul.wide.u32 	%rd110, %r172, 4;
	add.s64 	%rd111, %rd1, %rd110;
	ld.global.u32 	%r173, [%rd111];
	add.s32 	%r174, %r25, -5101;
	mul.wide.u32 	%rd112, %r174, 4;
	add.s64 	%rd113, %rd1, %rd112;
	ld.global.u32 	%r175, [%rd113];
	min.s32 	%r176, %r171, %r173;
	min.s32 	%r177, %r176, %r175;
	add.s32 	%r178, %r177, 1;
	add.s64 	%rd115, %rd1, %rd106;
	st.global.u32 	[%rd115], %r178;
$L__BB0_32:
	add.s32 	%r180, %r24, 1023;
	setp.gt.u32 	%p52, %r180, 5098;
	@%p52 bra 	$L__BB0_36;
	sub.s32 	%r181, 3975, %r1;
	mad.lo.s32 	%r182, %r181, 5100, %r24;
	add.s32 	%r26, %r182, 1024;
	mul.wide.u32 	%rd118, %r26, 4;
	add.s64 	%rd119, %rd2, %rd118;
	ld.global.u32 	%r183, [%rd119];
	setp.eq.s32 	%p53, %r183, 0;
	@%p53 bra 	$L__BB0_35;
	add.s32 	%r184, %r26, -1;
	mul.wide.u32 	%rd120, %r184, 4;
	add.s64 	%rd121, %rd1, %rd120;
	ld.global.u32 	%r185, [%rd121];
	add.s32 	%r186, %r26, -5100;
	mul.wide.u32 	%rd122, %r186, 4;
	add.s64 	%rd123, %rd1, %rd122;
	ld.global.u32 	%r187, [%rd123];
	add.s32 	%r188, %r26, -5101;
	mul.wide.u32 	%rd124, %r188, 4;
	add.s64 	%rd125, %rd1, %rd124;
	ld.global.u32 	%r189, [%rd125];
	min.s32 	%r190, %r185, %r187;
	min.s32 	%r191, %r190, %r189;
	add.s32 	%r192, %r191, 1;
	add.s64 	%rd127, %rd1, %rd118;
	st.global.u32 	[%rd127], %r192;
	bra.uni 	$L__BB0_36;
$L__BB0_35:
	add.s64 	%rd129, %rd1, %rd118;
	mov.b32 	%r193, 0;
	st.global.u32 	[%rd129], %r193;
$L__BB0_36:
	add.s32 	%r194, %r24, 2047;
	setp.gt.u32 	%p54, %r194, 5098;
	@%p54 bra 	$L__BB0_40;
	add.s32 	%r195, %r24, %r3;
	add.s32 	%r27, %r195, 2048;
	mul.wide.u32 	%rd130, %r27, 4;
	add.s64 	%rd131, %rd2, %rd130;
	ld.global.u32 	%r196, [%rd131];
	setp.eq.s32 	%p55, %r196, 0;
	@%p55 bra 	$L__BB0_39;
	add.s32 	%r197, %r27, -1;
	mul.wide.u32 	%rd132, %r197, 4;
	add.s64 	%rd133, %rd1, %rd132;
	ld.global.u32 	%r198, [%rd133];
	add.s32 	%r199, %r27, -5100;
	mul.wide.u32 	%rd134, %r199, 4;
	add.s64 	%rd135, %rd1, %rd134;
	ld.global.u32 	%r200, [%rd135];
	add.s32 	%r201, %r27, -5101;
	mul.wide.u32 	%rd136, %r201, 4;
	add.s64 	%rd137, %rd1, %rd136;
	ld.global.u32 	%r202, [%rd137];
	min.s32 	%r203, %r198, %r200;
	min.s32 	%r204, %r203, %r202;
	add.s32 	%r205, %r204, 1;
	add.s64 	%rd139, %rd1, %rd130;
	st.global.u32 	[%rd139], %r205;
	bra.uni 	$L__BB0_40;
$L__BB0_39:
	add.s64 	%rd141, %rd1, %rd130;
	mov.b32 	%r206, 0;
	st.global.u32 	[%rd141], %r206;
$L__BB0_40:
	add.s32 	%r207, %r24, 3071;
	setp.gt.u32 	%p56, %r207, 5098;
	@%p56 bra 	$L__BB0_44;
	add.s32 	%r208, %r24, %r4;
	add.s32 	%r28, %r208, 3072;
	mul.wide.u32 	%rd142, %r28, 4;
	add.s64 	%rd143, %rd2, %rd142;
	ld.global.u32 	%r209, [%rd143];
	setp.eq.s32 	%p57, %r209, 0;
	@%p57 bra 	$L__BB0_43;
	add.s32 	%r210, %r28, -1;
	mul.wide.u32 	%rd144, %r210, 4;
	add.s64 	%rd145, %rd1, %rd144;
	ld.global.u32 	%r211, [%rd145];
	add.s32 	%r212, %r28, -5100;
	mul.wide.u32 	%rd146, %r212, 4;
	add.s64 	%rd147, %rd1, %rd146;
	ld.global.u32 	%r213, [%rd147];
	add.s32 	%r214, %r28, -5101;
	mul.wide.u32 	%rd148, %r214, 4;
	add.s64 	%rd149, %rd1, %rd148;
	ld.global.u32 	%r215, [%rd149];
	min.s32 	%r216, %r211, %r213;
	min.s32 	%r217, %r216, %r215;
	add.s32 	%r218, %r217, 1;
	add.s64 	%rd151, %rd1, %rd142;
	st.global.u32 	[%rd151], %r218;
	bra.uni 	$L__BB0_44;
$L__BB0_43:
	add.s64 	%rd153, %rd1, %rd142;
	mov.b32 	%r219, 0;
	st.global.u32 	[%rd153], %r219;
$L__BB0_44:
	setp.gt.u32 	%p58, %r1, 902;
	add.s32 	%r220, %r24, 4095;
	setp.gt.u32 	%p59, %r220, 5098;
	or.pred  	%p60, %p58, %p59;
	@%p60 bra 	$L__BB0_95;
	add.s32 	%r221, %r24, %r5;
	add.s32 	%r29, %r221, 4096;
	mul.wide.u32 	%rd154, %r29, 4;
	add.s64 	%rd155, %rd2, %rd154;
	ld.global.u32 	%r222, [%rd155];
	setp.eq.s32 	%p61, %r222, 0;
	@%p61 bra 	$L__BB0_47;
	add.s32 	%r223, %r29, -1;
	mul.wide.u32 	%rd156, %r223, 4;
	add.s64 	%rd157, %rd1, %rd156;
	ld.global.u32 	%r224, [%rd157];
	add.s32 	%r225, %r29, -5100;
	mul.wide.u32 	%rd158, %r225, 4;
	add.s64 	%rd159, %rd1, %rd158;
	ld.global.u32 	%r226, [%rd159];
	add.s32 	%r227, %r29, -5101;
	mul.wide.u32 	%rd160, %r227, 4;
	add.s64 	%rd161, %rd1, %rd160;
	ld.global.u32 	%r228, [%rd161];
	min.s32 	%r229, %r224, %r226;
	min.s32 	%r230, %r229, %r228;
	add.s32 	%r231, %r230, 1;
	add.s64 	%rd163, %rd1, %rd154;
	st.global.u32 	[%rd163], %r231;
	bra.uni 	$L__BB0_95;
$L__BB0_47:
	add.s64 	%rd165, %rd1, %rd154;
	mov.b32 	%r232, 0;
	st.global.u32 	[%rd165], %r232;
	bra.uni 	$L__BB0_95;
$L__BB0_48:
	add.s32 	%r30, %r340, 1;
	and.b32  	%r31, %r12, 3;
	setp.lt.u32 	%p3, %r340, 3072;
	mov.b32 	%r348, 0;
	@%p3 bra 	$L__BB0_68;
	or.b32  	%r345, %r1, 2048;
	cvt.u16.u32 	%rs1, %r12;
	shr.u16 	%rs2, %rs1, 2;
	and.b16  	%rs3, %rs2, 3;
	mul.wide.u16 	%r82, %rs3, 4;
	neg.s32 	%r346, %r82;
	mul.lo.s32 	%r83, %r340, 5100;
	add.s32 	%r344, %r7, %r83;
	add.s32 	%r343, %r8, %r83;
	sub.s32 	%r84, %r340, %r1;
	add.s32 	%r342, %r84, -1023;
$L__BB0_50:
	setp.gt.u32 	%p4, %r1, %r340;
	add.s32 	%r42, %r345, -2048;
	add.s32 	%r85, %r342, 1024;
	setp.lt.s32 	%p5, %r85, 1;
	setp.gt.u32 	%p6, %r42, 5097;
	or.pred  	%p7, %p6, %p4;
	or.pred  	%p8, %p7, %p5;
	@%p8 bra 	$L__BB0_54;
	add.s32 	%r43, %r344, 5221376;
	mul.wide.u32 	%rd15, %r43, 4;
	add.s64 	%rd16, %rd2, %rd15;
	ld.global.u32 	%r86, [%rd16+4];
	setp.ne.s32 	%p9, %r86, 0;
	@%p9 bra 	$L__BB0_53;
	add.s64 	%rd27, %rd1, %rd15;
	mov.b32 	%r95, 0;
	st.global.u32 	[%rd27+4], %r95;
	bra.uni 	$L__BB0_54;
$L__BB0_53:
	cvt.u64.u32 	%rd17, %r42;
	mul.wide.u32 	%rd18, %r43, 4;
	add.s64 	%rd19, %rd1, %rd18;
	ld.global.u32 	%r87, [%rd19];
	add.s32 	%r88, %r343, 5222400;
	cvt.u64.u32 	%rd20, %r88;
	add.s64 	%rd21, %rd20, %rd17;
	shl.b64 	%rd22, %rd21, 2;
	add.s64 	%rd23, %rd1, %rd22;
	ld.global.u32 	%r89, [%rd23+4];
	add.s32 	%r90, %r344, 5216276;
	mul.wide.u32 	%rd24, %r90, 4;
	add.s64 	%rd25, %rd1, %rd24;
	ld.global.u32 	%r91, [%rd25];
	min.s32 	%r92, %r87, %r89;
	min.s32 	%r93, %r92, %r91;
	add.s32 	%r94, %r93, 1;
	st.global.u32 	[%rd19+4], %r94;
$L__BB0_54:
	setp.gt.u32 	%p10, %r1, %r340;
	setp.lt.s32 	%p11, %r342, 1;
	setp.gt.u32 	%p12, %r42, 4073;
	or.pred  	%p13, %p12, %p10;
	or.pred  	%p14, %p13, %p11;
	@%p14 bra 	$L__BB0_58;
	cvt.u64.u32 	%rd3, %r344;
	mul.wide.u32 	%rd28, %r344, 4;
	add.s64 	%rd29, %rd2, %rd28;
	ld.global.u32 	%r96, [%rd29+4];
	setp.eq.s32 	%p15, %r96, 0;
	@%p15 bra 	$L__BB0_57;
	add.s32 	%r97, %r345, -1024;
	cvt.u64.u32 	%rd30, %r97;
	shl.b64 	%rd31, %rd3, 2;
	add.s64 	%rd32, %rd31, %rd1;
	ld.global.u32 	%r98, [%rd32];
	cvt.u64.u32 	%rd33, %r343;
	add.s64 	%rd34, %rd33, %rd30;
	shl.b64 	%rd35, %rd34, 2;
	add.s64 	%rd36, %rd1, %rd35;
	ld.global.u32 	%r99, [%rd36+4];
	ld.global.u32 	%r100, [%rd36];
	min.s32 	%r101, %r98, %r99;
	min.s32 	%r102, %r101, %r100;
	add.s32 	%r103, %r102, 1;
	st.global.u32 	[%rd32+4], %r103;
	bra.uni 	$L__BB0_58;
$L__BB0_57:
	shl.b64 	%rd37, %rd3, 2;
	add.s64 	%rd38, %rd1, %rd37;
	mov.b32 	%r104, 0;
	st.global.u32 	[%rd38+4], %r104;
$L__BB0_58:
	setp.gt.u32 	%p16, %r1, %r340;
	add.s32 	%r105, %r342, -1024;
	setp.lt.s32 	%p17, %r105, 1;
	setp.gt.u32 	%p18, %r42, 3049;
	or.pred  	%p19, %p18, %p16;
	or.pred  	%p20, %p19, %p17;
	@%p20 bra 	$L__BB0_62;
	add.s32 	%r106, %r344, -5221376;
	cvt.u64.u32 	%rd4, %r106;
	mul.wide.u32 	%rd39, %r106, 4;
	add.s64 	%rd40, %rd2, %rd39;
	ld.global.u32 	%r107, [%rd40+4];
	setp.eq.s32 	%p21, %r107, 0;
	@%p21 bra 	$L__BB0_61;
	cvt.u64.u32 	%rd41, %r345;
	shl.b64 	%rd42, %rd4, 2;
	add.s64 	%rd43, %rd42, %rd1;
	ld.global.u32 	%r108, [%rd43];
	add.s32 	%r109, %r343, -5222400;
	cvt.u64.u32 	%rd44, %r109;
	add.s64 	%rd45, %rd44, %rd41;
	shl.b64 	%rd46, %rd45, 2;
	add.s64 	%rd47, %rd1, %rd46;
	ld.global.u32 	%r110, [%rd47+4];
	ld.global.u32 	%r111, [%rd47];
	min.s32 	%r112, %r108, %r110;
	min.s32 	%r113, %r112, %r111;
	add.s32 	%r114, %r113, 1;
	st.global.u32 	[%rd43+4], %r114;
	bra.uni 	$L__BB0_62;
$L__BB0_61:
	shl.b64 	%rd48, %rd4, 2;
	add.s64 	%rd49, %rd1, %rd48;
	mov.b32 	%r115, 0;
	st.global.u32 	[%rd49+4], %r115;
$L__BB0_62:
	setp.gt.u32 	%p22, %r1, %r340;
	add.s32 	%r116, %r342, -2048;
	setp.lt.s32 	%p23, %r116, 1;
	add.s32 	%r117, %r345, 1025;
	setp.gt.u32 	%p24, %r117, 5098;
	or.pred  	%p25, %p24, %p22;
	or.pred  	%p26, %p25, %p23;
	@%p26 bra 	$L__BB0_66;
	add.s32 	%r118, %r343, -10439700;
	cvt.u64.u32 	%rd50, %r118;
	add.s32 	%r119, %r345, 1024;
	cvt.u64.u32 	%rd5, %r119;
	add.s64 	%rd6, %rd50, %rd5;
	shl.b64 	%rd51, %rd6, 2;
	add.s64 	%rd52, %rd2, %rd51;
	ld.global.u32 	%r120, [%rd52+4];
	setp.eq.s32 	%p27, %r120, 0;
	@%p27 bra 	$L__BB0_65;
	add.s64 	%rd54, %rd51, %rd1;
	ld.global.u32 	%r121, [%rd54];
	add.s32 	%r122, %r343, -10444800;
	cvt.u64.u32 	%rd55, %r122;
	add.s64 	%rd56, %rd55, %rd5;
	shl.b64 	%rd57, %rd56, 2;
	add.s64 	%rd58, %rd1, %rd57;
	ld.global.u32 	%r123, [%rd58+4];
	ld.global.u32 	%r124, [%rd58];
	min.s32 	%r125, %r121, %r123;
	min.s32 	%r126, %r125, %r124;
	add.s32 	%r127, %r126, 1;
	st.global.u32 	[%rd54+4], %r127;
	bra.uni 	$L__BB0_66;
$L__BB0_65:
	add.s64 	%rd60, %rd1, %rd51;
	mov.b32 	%r128, 0;
	st.global.u32 	[%rd60+4], %r128;
$L__BB0_66:
	add.s32 	%r346, %r346, 4;
	add.s32 	%r345, %r345, 4096;
	add.s32 	%r344, %r344, -20885504;
	add.s32 	%r343, %r343, -20889600;
	add.s32 	%r342, %r342, -4096;
	setp.eq.s32 	%p28, %r346, 0;
	@%p28 bra 	$L__BB0_67;
	bra.uni 	$L__BB0_50;
$L__BB0_67:
	shl.b32 	%r129, %r12, 10;
	and.b32  	%r348, %r129, 12288;
$L__BB0_68:
	setp.eq.s32 	%p29, %r31, 0;
	@%p29 bra 	$L__BB0_95;
	setp.gt.u32 	%p30, %r1, %r340;
	add.s32 	%r130, %r348, %r1;
	sub.s32 	%r62, %r30, %r130;
	add.s32 	%r131, %r130, 1;
	setp.lt.s32 	%p31, %r62, 1;
	setp.gt.u32 	%p32, %r131, 5098;
	or.pred  	%p33, %p32, %p30;
	or.pred  	%p34, %p33, %p31;
	@%p34 bra 	$L__BB0_85;
	mul.lo.s32 	%r63, %r62, 5100;
	cvt.u64.u32 	%rd61, %r63;
	cvt.u64.u32 	%rd7, %r130;
	add.s64 	%rd8, %rd61, %rd7;
	shl.b64 	%rd62, %rd8, 2;
	add.s64 	%rd63, %rd2, %rd62;
	ld.global.u32 	%r132, [%rd63+4];
	setp.eq.s32 	%p35, %r132, 0;
	@%p35 bra 	$L__BB0_84;
	add.s32 	%r133, %r63, %r130;
	mul.wide.u32 	%rd64, %r133, 4;
	add.s64 	%rd65, %rd1, %rd64;
	ld.global.u32 	%r134, [%rd65];
	add.s32 	%r135, %r63, -5100;
	cvt.u64.u32 	%rd66, %r135;
	add.s64 	%rd67, %rd66, %rd7;
	shl.b64 	%rd68, %rd67, 2;
	add.s64 	%rd69, %rd1, %rd68;
	ld.global.u32 	%r136, [%rd69+4];
	add.s32 	%r137, %r133, -5100;
	mul.wide.u32 	%rd70, %r137, 4;
	add.s64 	%rd71, %rd1, %rd70;
	ld.global.u32 	%r138, [%rd71];
	min.s32 	%r139, %r134, %r136;
	min.s32 	%r140, %r139, %r138;
	add.s32 	%r141, %r140, 1;
	add.s64 	%rd73, %rd1, %rd62;
	st.global.u32 	[%rd73+4], %r141;
	bra.uni 	$L__BB0_85;
$L__BB0_72:
	add.s64 	%rd225, %rd1, %rd214;
	mov.b32 	%r305, 0;
	st.global.u32 	[%rd225], %r305;
$L__BB0_73:
	setp.eq.s32 	%p87, %r14, 1;
	@%p87 bra 	$L__BB0_95;
	setp.gt.u32 	%p88, %r340, %r6;
	@%p88 bra 	$L__BB0_79;
	shl.b32 	%r307, %r347, 10;
	add.s32 	%r308, %r307, 1024;
	or.b32  	%r53, %r308, %r1;
	add.s32 	%r54, %r13, %r308;
	setp.gt.u32 	%p89, %r53, 4998;
	add.s32 	%r309, %r54, -1;
	setp.gt.u32 	%p90, %r309, 5098;
	or.pred  	%p91, %p89, %p90;
	@%p91 bra 	$L__BB0_79;
	sub.s32 	%r310, 4999, %r53;
	mad.lo.s32 	%r55, %r310, 5100, %r54;
	mul.wide.u32 	%rd226, %r55, 4;
	add.s64 	%rd227, %rd2, %rd226;
	ld.global.u32 	%r311, [%rd227];
	setp.eq.s32 	%p92, %r311, 0;
	@%p92 bra 	$L__BB0_78;
	add.s32 	%r312, %r55, -1;
	mul.wide.u32 	%rd228, %r312, 4;
	add.s64 	%rd229, %rd1, %rd228;
	ld.global.u32 	%r313, [%rd229];
	add.s32 	%r314, %r55, -5100;
	mul.wide.u32 	%rd230, %r314, 4;
	add.s64 	%rd231, %rd1, %rd230;
	ld.global.u32 	%r315, [%rd231];
	add.s32 	%r316, %r55, -5101;
	mul.wide.u32 	%rd232, %r316, 4;
	add.s64 	%rd233, %rd1, %rd232;
	ld.global.u32 	%r317, [%rd233];
	min.s32 	%r318, %r313, %r315;
	min.s32 	%r319, %r318, %r317;
	add.s32 	%r320, %r319, 1;
	add.s64 	%rd235, %rd1, %rd226;
	st.global.u32 	[%rd235], %r320;
	bra.uni 	$L__BB0_79;
$L__BB0_78:
	add.s64 	%rd237, %rd1, %rd226;
	mov.b32 	%r321, 0;
	st.global.u32 	[%rd237], %r321;
$L__BB0_79:
	setp.gt.u32 	%p93, %r340, %r6;
	setp.eq.s32 	%p94, %r14, 2;
	or.pred  	%p95, %p94, %p93;
	@%p95 bra 	$L__BB0_95;
	shl.b32 	%r324, %r347, 10;
	add.s32 	%r325, %r324, 2048;
	or.b32  	%r56, %r325, %r1;
	add.s32 	%r57, %r13, %r325;
	setp.gt.u32 	%p96, %r56, 4998;
	add.s32 	%r326, %r57, -1;
	setp.gt.u32 	%p97, %r326, 5098;
	or.pred  	%p98, %p96, %p97;
	@%p98 bra 	$L__BB0_95;
	sub.s32 	%r327, 4999, %r56;
	mad.lo.s32 	%r58, %r327, 5100, %r57;
	mul.wide.u32 	%rd238, %r58, 4;
	add.s64 	%rd239, %rd2, %rd238;
	ld.global.u32 	%r328, [%rd239];
	setp.eq.s32 	%p99, %r328, 0;
	@%p99 bra 	$L__BB0_83;
	add.s32 	%r329, %r58, -1;
	mul.wide.u32 	%rd240, %r329, 4;
	add.s64 	%rd241, %rd1, %rd240;
	ld.global.u32 	%r330, [%rd241];
	add.s32 	%r331, %r58, -5100;
	mul.wide.u32 	%rd242, %r331, 4;
	add.s64 	%rd243, %rd1, %rd242;
	ld.global.u32 	%r332, [%rd243];
	add.s32 	%r333, %r58, -5101;
	mul.wide.u32 	%rd244, %r333, 4;
	add.s64 	%rd245, %rd1, %rd244;
	ld.global.u32 	%r334, [%rd245];
	min.s32 	%r335, %r330, %r332;
	min.s32 	%r336, %r335, %r334;
	add.s32 	%r337, %r336, 1;
	add.s64 	%rd247, %rd1, %rd238;
	st.global.u32 	[%rd247], %r337;
	bra.uni 	$L__BB0_95;
$L__BB0_83:
	add.s64 	%rd249, %rd1, %rd238;
	mov.b32 	%r338, 0;
	st.global.u32 	[%rd249], %r338;
	bra.uni 	$L__BB0_95;
$L__BB0_84:
	add.s64 	%rd75, %rd1, %rd62;
	mov.b32 	%r142, 0;
	st.global.u32 	[%rd75+4], %r142;
$L__BB0_85:
	setp.eq.s32 	%p36, %r31, 1;
	@%p36 bra 	$L__BB0_95;
	setp.gt.u32 	%p37, %r1, %r340;
	add.s32 	%r64, %r130, 1024;
	sub.s32 	%r65, %r30, %r64;
	add.s32 	%r143, %r130, 1025;
	setp.lt.s32 	%p38, %r65, 1;
	setp.gt.u32 	%p39, %r143, 5098;
	or.pred  	%p40, %p39, %p37;
	or.pred  	%p41, %p40, %p38;
	@%p41 bra 	$L__BB0_90;
	mul.lo.s32 	%r66, %r65, 5100;
	cvt.u64.u32 	%rd76, %r66;
	cvt.u64.u32 	%rd9, %r64;
	add.s64 	%rd10, %rd76, %rd9;
	shl.b64 	%rd77, %rd10, 2;
	add.s64 	%rd78, %rd2, %rd77;
	ld.global.u32 	%r144, [%rd78+4];
	setp.eq.s32 	%p42, %r144, 0;
	@%p42 bra 	$L__BB0_89;
	add.s32 	%r145, %r66, %r64;
	mul.wide.u32 	%rd79, %r145, 4;
	add.s64 	%rd80, %rd1, %rd79;
	ld.global.u32 	%r146, [%rd80];
	add.s32 	%r147, %r66, -5100;
	cvt.u64.u32 	%rd81, %r147;
	add.s64 	%rd82, %rd81, %rd9;
	shl.b64 	%rd83, %rd82, 2;
	add.s64 	%rd84, %rd1, %rd83;
	ld.global.u32 	%r148, [%rd84+4];
	add.s32 	%r149, %r145, -5100;
	mul.wide.u32 	%rd85, %r149, 4;
	add.s64 	%rd86, %rd1, %rd85;
	ld.global.u32 	%r150, [%rd86];
	min.s32 	%r151, %r146, %r148;
	min.s32 	%r152, %r151, %r150;
	add.s32 	%r153, %r152, 1;
	add.s64 	%rd88, %rd1, %rd77;
	st.global.u32 	[%rd88+4], %r153;
	bra.uni 	$L__BB0_90;
$L__BB0_89:
	add.s64 	%rd90, %rd1, %rd77;
	mov.b32 	%r154, 0;
	st.global.u32 	[%rd90+4], %r154;
$L__BB0_90:
	setp.eq.s32 	%p43, %r31, 2;
	@%p43 bra 	$L__BB0_95;
	setp.gt.u32 	%p44, %r1, %r340;
	add.s32 	%r67, %r130, 2048;
	sub.s32 	%r68, %r30, %r67;
	add.s32 	%r155, %r130, 2049;
	setp.lt.s32 	%p45, %r68, 1;
	setp.gt.u32 	%p46, %r155, 5098;
	or.pred  	%p47, %p46, %p44;
	or.pred  	%p48, %p47, %p45;
	@%p48 bra 	$L__BB0_95;
	mul.lo.s32 	%r69, %r68, 5100;
	cvt.u64.u32 	%rd91, %r69;
	cvt.u64.u32 	%rd11, %r67;
	add.s64 	%rd12, %rd91, %rd11;
	shl.b64 	%rd92, %rd12, 2;
	add.s64 	%rd93, %rd2, %rd92;
	ld.global.u32 	%r156, [%rd93+4];
	setp.eq.s32 	%p49, %r156, 0;
	@%p49 bra 	$L__BB0_94;
	add.s32 	%r157, %r69, %r67;
	mul.wide.u32 	%rd94, %r157, 4;
	add.s64 	%rd95, %rd1, %rd94;
	ld.global.u32 	%r158, [%rd95];
	add.s32 	%r159, %r69, -5100;
	cvt.u64.u32 	%rd96, %r159;
	add.s64 	%rd97, %rd96, %rd11;
	shl.b64 	%rd98, %rd97, 2;
	add.s64 	%rd99, %rd1, %rd98;
	ld.global.u32 	%r160, [%rd99+4];
	add.s32 	%r161, %r157, -5100;
	mul.wide.u32 	%rd100, %r161, 4;
	add.s64 	%rd101, %rd1, %rd100;
	ld.global.u32 	%r162, [%rd101];
	min.s32 	%r163, %r158, %r160;
	min.s32 	%r164, %r163, %r162;
	add.s32 	%r165, %r164, 1;
	add.s64 	%rd103, %rd1, %rd92;
	st.global.u32 	[%rd103+4], %r165;
	bra.uni 	$L__BB0_95;
$L__BB0_94:
	add.s64 	%rd105, %rd1, %rd92;
	mov.b32 	%r166, 0;
	st.global.u32 	[%rd105+4], %r166;
$L__BB0_95:
	bar.sync 	0;
	add.s32 	%r340, %r340, 1;
	add.s32 	%r339, %r339, -1;
	setp.ne.s32 	%p100, %r340, 10097;
	@%p100 bra 	$L__BB0_1;
	ret;

}
	// .globl	_Z8find_maxPiS_
.visible .entry _Z8find_maxPiS_(
	.param .u64 .ptr .align 1 _Z8find_maxPiS__param_0,
	.param .u64 .ptr .align 1 _Z8find_maxPiS__param_1
)
{
	.reg .pred 	%p<9>;
	.reg .b32 	%r<16>;
	.reg .b64 	%rd<11>;

	ld.param.u64 	%rd4, [_Z8find_maxPiS__param_0];
	ld.param.u64 	%rd3, [_Z8find_maxPiS__param_1];
	cvta.to.global.u64 	%rd1, %rd4;
	mov.u32 	%r7, %ctaid.x;
	mov.u32 	%r1, %ntid.x;
	mov.u32 	%r2, %tid.x;
	mad.lo.s32 	%r3, %r7, %r1, %r2;
	setp.gt.s32 	%p1, %r3, 25499999;
	@%p1 bra 	$L__BB1_9;
	setp.lt.u32 	%p2, %r1, 2;
	@%p2 bra 	$L__BB1_7;
	mul.wide.s32 	%rd5, %r3, 4;
	add.s64 	%rd2, %rd1, %rd5;
	mov.b32 	%r15, 1;
$L__BB1_3:
	mov.u32 	%r4, %r15;
	shl.b32 	%r15, %r4, 1;
	add.s32 	%r9, %r15, -1;
	and.b32  	%r10, %r9, %r3;
	setp.ne.s32 	%p3, %r10, 0;
	add.s32 	%r11, %r4, %r3;
	setp.gt.s32 	%p4, %r11, 25499999;
	or.pred  	%p5, %p3, %p4;
	@%p5 bra 	$L__BB1_6;
	mul.wide.u32 	%rd6, %r4, 4;
	add.s64 	%rd7, %rd2, %rd6;
	ld.global.u32 	%r6, [%rd7];
	ld.global.u32 	%r12, [%rd2];
	setp.le.s32 	%p6, %r6, %r12;
	@%p6 bra 	$L__BB1_6;
	st.global.u32 	[%rd2], %r6;
$L__BB1_6:
	bar.sync 	0;
	setp.lt.u32 	%p7, %r15, %r1;
	@%p7 bra 	$L__BB1_3;
$L__BB1_7:
	setp.ne.s32 	%p8, %r2, 0;
	@%p8 bra 	$L__BB1_9;
	mul.wide.s32 	%rd8, %r3, 4;
	add.s64 	%rd9, %rd1, %rd8;
	ld.global.u32 	%r13, [%rd9];
	cvta.to.global.u64 	%rd10, %rd3;
	atom.global.max.s32 	%r14, [%rd10], %r13;
$L__BB1_9:
	ret;

}


// ===== COMPILED SASS (sm_100) =====

	.target	sm_100

	.elftype	@"ET_EXEC"


//--------------------- .note.nv.tkinfo           --------------------------
	.section	.note.nv.tkinfo,"",@"SHT_NOTE"
	.sectionflags	@"SHF_NOTE_NV_TKINFO"
	.tkinfo
        /*0018*/ 	.word	0x00000002
        /*0030*/ 	.string	""
        /*0030*/ 	.string	"ptxas"
        /*0030*/ 	.string	"Cuda compilation tools, release 13.0, V13.0.88"
        /*0030*/ 	.string	"Build cuda_13.0.r13.0/compiler.36424714_0"
        /*0030*/ 	.string	"-arch sm_100 -m 64 "



//--------------------- .note.nv.cuinfo           --------------------------
	.section	.note.nv.cuinfo,"",@"SHT_NOTE"
	.sectionflags	@"SHF_NOTE_NV_CUINFO"
        /*0018*/ 	.short	0x0002
        /*001a*/ 	.short	0x0064
        /*001c*/ 	.short	0x0082
	.zero		2


//--------------------- .nv.info                  --------------------------
	.section	.nv.info,"",@"SHT_CUDA_INFO"
	.align	4


	//----- nvinfo : EIATTR_REGCOUNT
	.align		4
        /*0000*/ 	.byte	0x04, 0x2f
        /*0002*/ 	.short	(.L_1 - .L_0)
	.align		4
.L_0:
        /*0004*/ 	.word	index@(_Z10get_matrixPiS_)
        /*0008*/ 	.word	0x0000001f


	//----- nvinfo : EIATTR_FRAME_SIZE
	.align		4
.L_1:
        /*000c*/ 	.byte	0x04, 0x11
        /*000e*/ 	.short	(.L_3 - .L_2)
	.align		4
.L_2:
        /*0010*/ 	.word	index@(_Z10get_matrixPiS_)
        /*0014*/ 	.word	0x00000000


	//----- nvinfo : EIATTR_REGCOUNT
	.align		4
.L_3:
        /*0018*/ 	.byte	0x04, 0x2f
        /*001a*/ 	.short	(.L_5 - .L_4)
	.align		4
.L_4:
        /*001c*/ 	.word	index@(_Z8find_maxPiS_)
        /*0020*/ 	.word	0x0000000c


	//----- nvinfo : EIATTR_FRAME_SIZE
	.align		4
.L_5:
        /*0024*/ 	.byte	0x04, 0x11
        /*0026*/ 	.short	(.L_7 - .L_6)
	.align		4
.L_6:
        /*0028*/ 	.word	index@(_Z8find_maxPiS_)
        /*002c*/ 	.word	0x00000000


	//----- nvinfo : EIATTR_MIN_STACK_SIZE
	.align		4
.L_7:
        /*0030*/ 	.byte	0x04, 0x12
        /*0032*/ 	.short	(.L_9 - .L_8)
	.align		4
.L_8:
        /*0034*/ 	.word	index@(_Z8find_maxPiS_)
        /*0038*/ 	.word	0x00000000


	//----- nvinfo : EIATTR_MIN_STACK_SIZE
	.align		4
.L_9:
        /*003c*/ 	.byte	0x04, 0x12
        /*003e*/ 	.short	(.L_11 - .L_10)
	.align		4
.L_10:
        /*0040*/ 	.word	index@(_Z10get_matrixPiS_)
        /*0044*/ 	.word	0x00000000
.L_11:


//--------------------- .nv.compat                --------------------------
	.section	.nv.compat,"",@"SHT_CUDA_COMPAT_INFO"
	.align	4
        /*0000*/ 	.byte	0x02, 0x09, 0x00, 0x00, 0x02, 0x02, 0x01, 0x00, 0x02, 0x05, 0x05, 0x00, 0x03, 0x07, 0x01, 0x01
        /*0010*/ 	.byte	0x02, 0x03, 0x00, 0x00, 0x02, 0x06, 0x01, 0x00, 0x04, 0x0b, 0x08, 0x00, 0x09, 0x00, 0x00, 0x00
        /*0020*/ 	.byte	0x00, 0x00, 0x00, 0x00


//--------------------- .nv.info._Z8find_maxPiS_  --------------------------
	.section	.nv.info._Z8find_maxPiS_,"",@"SHT_CUDA_INFO"
	.sectionflags	@""
	.align	4


	//----- nvinfo : EIATTR_CUDA_API_VERSION
	.align		4
        /*0000*/ 	.byte	0x04, 0x37
        /*0002*/ 	.short	(.L_13 - .L_12)
.L_12:
        /*0004*/ 	.word	0x00000082


	//----- nvinfo : EIATTR_KPARAM_INFO
	.align		4
.L_13:
        /*0008*/ 	.byte	0x04, 0x17
        /*000a*/ 	.short	(.L_15 - .L_14)
.L_14:
        /*000c*/ 	.word	0x00000000
        /*0010*/ 	.short	0x0001
        /*0012*/ 	.short	0x0008
        /*0014*/ 	.byte	0x00, 0xf5, 0x21, 0x00


	//----- nvinfo : EIATTR_KPARAM_INFO
	.align		4
.L_15:
        /*0018*/ 	.byte	0x04, 0x17
        /*001a*/ 	.short	(.L_17 - .L_16)
.L_16:
        /*001c*/ 	.word	0x00000000
        /*0020*/ 	.short	0x0000
        /*0022*/ 	.short	0x0000
        /*0024*/ 	.byte	0x00, 0xf5, 0x21, 0x00


	//----- nvinfo : EIATTR_SPARSE_MMA_MASK
	.align		4
.L_17:
        /*0028*/ 	.byte	0x03, 0x50
        /*002a*/ 	.short	0x0000


	//----- nvinfo : EIATTR_MAXREG_COUNT
	.align		4
        /*002c*/ 	.byte	0x03, 0x1b
        /*002e*/ 	.short	0x00ff


	//----- nvinfo : EIATTR_NUM_BARRIERS
	.align		4
        /*0030*/ 	.byte	0x02, 0x4c
        /*0032*/ 	.byte	0x01
	.zero		1


	//----- nvinfo : EIATTR_MERCURY_ISA_VERSION
	.align		4
        /*0034*/ 	.byte	0x03, 0x5f
        /*0036*/ 	.short	0x0101


	//----- nvinfo : EIATTR_VRC_CTA_INIT_COUNT
	.align		4
        /*0038*/ 	.byte	0x02, 0x4a
	.zero		1
	.zero		1


	//----- nvinfo : EIATTR_EXIT_INSTR_OFFSETS
	.align		4
        /*003c*/ 	.byte	0x04, 0x1c
        /*003e*/ 	.short	(.L_19 - .L_18)


	//   ....[0]....
.L_18:
        /*0040*/ 	.word	0x00000060


	//   ....[1]....
        /*0044*/ 	.word	0x00000200


	//   ....[2]....
        /*0048*/ 	.word	0x00000260


	//----- nvinfo : EIATTR_CRS_STACK_SIZE
	.align		4
.L_19:
        /*004c*/ 	.byte	0x04, 0x1e
        /*004e*/ 	.short	(.L_21 - .L_20)
.L_20:
        /*0050*/ 	.word	0x00000000


	//----- nvinfo : EIATTR_CBANK_PARAM_SIZE
	.align		4
.L_21:
        /*0054*/ 	.byte	0x03, 0x19
        /*0056*/ 	.short	0x0010


	//----- nvinfo : EIATTR_PARAM_CBANK
	.align		4
        /*0058*/ 	.byte	0x04, 0x0a
        /*005a*/ 	.short	(.L_23 - .L_22)
	.align		4
.L_22:
        /*005c*/ 	.word	index@(.nv.constant0._Z8find_maxPiS_)
        /*0060*/ 	.short	0x0380
        /*0062*/ 	.short	0x0010


	//----- nvinfo : EIATTR_SW_WAR
	.align		4
.L_23:
        /*0064*/ 	.byte	0x04, 0x36
        /*0066*/ 	.short	(.L_25 - .L_24)
.L_24:
        /*0068*/ 	.word	0x00000008
.L_25:


//--------------------- .nv.info._Z10get_matrixPiS_ --------------------------
	.section	.nv.info._Z10get_matrixPiS_,"",@"SHT_CUDA_INFO"
	.sectionflags	@""
	.align	4


	//----- nvinfo : EIATTR_CUDA_API_VERSION
	.align		4
        /*0000*/ 	.byte	0x04, 0x37
        /*0002*/ 	.short	(.L_27 - .L_26)
.L_26:
        /*0004*/ 	.word	0x00000082


	//----- nvinfo : EIATTR_KPARAM_INFO
	.align		4
.L_27:
        /*0008*/ 	.byte	0x04, 0x17
        /*000a*/ 	.short	(.L_29 - .L_28)
.L_28:
        /*000c*/ 	.word	0x00000000
        /*0010*/ 	.short	0x0001
        /*0012*/ 	.short	0x0008
        /*0014*/ 	.byte	0x00, 0xf5, 0x21, 0x00


	//----- nvinfo : EIATTR_KPARAM_INFO
	.align		4
.L_29:
        /*0018*/ 	.byte	0x04, 0x17
        /*001a*/ 	.short	(.L_31 - .L_30)
.L_30:
        /*001c*/ 	.word	0x00000000
        /*0020*/ 	.short	0x0000
        /*0022*/ 	.short	0x0000
        /*0024*/ 	.byte	0x00, 0xf5, 0x21, 0x00


	//----- nvinfo : EIATTR_SPARSE_MMA_MASK
	.align		4
.L_31:
        /*0028*/ 	.byte	0x03, 0x50
        /*002a*/ 	.short	0x0000


	//----- nvinfo : EIATTR_MAXREG_COUNT
	.align		4
        /*002c*/ 	.byte	0x03, 0x1b
        /*002e*/ 	.short	0x00ff


	//----- nvinfo : EIATTR_NUM_BARRIERS
	.align		4
        /*0030*/ 	.byte	0x02, 0x4c
        /*0032*/ 	.byte	0x01
	.zero		1


	//----- nvinfo : EIATTR_MERCURY_ISA_VERSION
	.align		4
        /*0034*/ 	.byte	0x03, 0x5f
        /*0036*/ 	.short	0x0101


	//----- nvinfo : EIATTR_VRC_CTA_INIT_COUNT
	.align		4
        /*0038*/ 	.byte	0x02, 0x4a
	.zero		1
	.zero		1


	//----- nvinfo : EIATTR_EXIT_INSTR_OFFSETS
	.align		4
        /*003c*/ 	.byte	0x04, 0x1c
        /*003e*/ 	.short	(.L_33 - .L_32)


	//   ....[0]....
.L_32:
        /*0040*/ 	.word	0x00002c10


	//----- nvinfo : EIATTR_CRS_STACK_SIZE
	.align		4
.L_33:
        /*0044*/ 	.byte	0x04, 0x1e
        /*0046*/ 	.short	(.L_35 - .L_34)
.L_34:
        /*0048*/ 	.word	0x00000000


	//----- nvinfo : EIATTR_CBANK_PARAM_SIZE
	.align		4
.L_35:
        /*004c*/ 	.byte	0x03, 0x19
        /*004e*/ 	.short	0x0010


	//----- nvinfo : EIATTR_PARAM_CBANK
	.align		4
        /*0050*/ 	.byte	0x04, 0x0a
        /*0052*/ 	.short	(.L_37 - .L_36)
	.align		4
.L_36:
        /*0054*/ 	.word	index@(.nv.constant0._Z10get_matrixPiS_)
        /*0058*/ 	.short	0x0380
        /*005a*/ 	.short	0x0010


	//----- nvinfo : EIATTR_SW_WAR
	.align		4
.L_37:
        /*005c*/ 	.byte	0x04, 0x36
        /*005e*/ 	.short	(.L_39 - .L_38)
.L_38:
        /*0060*/ 	.word	0x00000008
.L_39:


//--------------------- .nv.callgraph             --------------------------
	.section	.nv.callgraph,"",@"SHT_CUDA_CALLGRAPH"
	.align	4
	.sectionentsize	8
	.align		4
        /*0000*/ 	.word	0x00000000
	.align		4
        /*0004*/ 	.word	0xffffffff
	.align		4
        /*0008*/ 	.word	0x00000000
	.align		4
        /*000c*/ 	.word	0xfffffffe
	.align		4
        /*0010*/ 	.word	0x00000000
	.align		4
        /*0014*/ 	.word	0xfffffffd
	.align		4
        /*0018*/ 	.word	0x00000000
	.align		4
        /*001c*/ 	.word	0xfffffffc


//--------------------- .text._Z8find_maxPiS_     --------------------------
	.section	.text._Z8find_maxPiS_,"ax",@progbits
	.align	128
        .global         _Z8find_maxPiS_
        .type           _Z8find_maxPiS_,@function
        .size           _Z8find_maxPiS_,(.L_x_65 - _Z8find_maxPiS_)
        .other          _Z8find_maxPiS_,@"STO_CUDA_ENTRY STV_DEFAULT"
_Z8find_maxPiS_:
.text._Z8find_maxPiS_:
[----:B------:R-:W-:Y:S01]  /*0000*/  LDC R1, c[0x0][0x37c] ;  /* 0x0000df00ff017b82 */ /* 0x000fe20000000800 */
[----:B------:R-:W0:Y:S07]  /*0010*/  S2R R9, SR_TID.X ;  /* 0x0000000000097919 */ /* 0x000e2e0000002100 */
[----:B------:R-:W0:Y:S08]  /*0020*/  S2UR UR4, SR_CTAID.X ;  /* 0x00000000000479c3 */ /* 0x000e300000002500 */
[----:B------:R-:W0:Y:S02]  /*0030*/  LDC R6, c[0x0][0x360] ;  /* 0x0000d800ff067b82 */ /* 0x000e240000000800 */
[----:B0-----:R-:W-:-:S05]  /*0040*/  IMAD R7, R6, UR4, R9 ;  /* 0x0000000406077c24 */ /* 0x001fca000f8e0209 */
[----:B------:R-:W-:-:S13]  /*0050*/  ISETP.GT.AND P0, PT, R7, 0x185195f, PT ;  /* 0x0185195f0700780c */ /* 0x000fda0003f04270 */
[----:B------:R-:W-:Y:S05]  /*0060*/  @P0 EXIT ;  /* 0x000000000000094d */ /* 0x000fea0003800000 */
[----:B------:R-:W-:Y:S01]  /*0070*/  ISETP.GE.U32.AND P0, PT, R6, 0x2, PT ;  /* 0x000000020600780c */ /* 0x000fe20003f06070 */
[----:B------:R-:W0:-:S12]  /*0080*/  LDCU.64 UR8, c[0x0][0x358] ;  /* 0x00006b00ff0877ac */ /* 0x000e180008000a00 */
[----:B------:R-:W-:Y:S05]  /*0090*/  @!P0 BRA `(.L_x_0) ;  /* 0x0000000000548947 */ /* 0x000fea0003800000 */
[----:B------:R-:W1:Y:S01]  /*00a0*/  LDC.64 R2, c[0x0][0x380] ;  /* 0x0000e000ff027b82 */ /* 0x000e620000000a00 */
[----:B------:R-:W-:Y:S01]  /*00b0*/  UMOV UR4, 0x1 ;  /* 0x0000000100047882 */ /* 0x000fe20000000000 */
[----:B-1----:R-:W-:-:S07]  /*00c0*/  IMAD.WIDE R2, R7, 0x4, R2 ;  /* 0x0000000407027825 */ /* 0x002fce00078e0202 */
.L_x_3:
[----:B------:R-:W-:Y:S02]  /*00d0*/  USHF.L.U32 UR5, UR4, 0x1, URZ ;  /* 0x0000000104057899 */ /* 0x000fe400080006ff */
[----:B------:R-:W-:Y:S01]  /*00e0*/  VIADD R0, R7, UR4 ;  /* 0x0000000407007c36 */ /* 0x000fe20008000000 */
[----:B------:R-:W-:Y:S01]  /*00f0*/  BSSY.RECONVERGENT B0, `(.L_x_1) ;  /* 0x000000c000007945 */ /* 0x000fe20003800200 */
[----:B-1----:R-:W-:Y:S01]  /*0100*/  IMAD.U32 R5, RZ, RZ, UR4 ;  /* 0x00000004ff057e24 */ /* 0x002fe2000f8e00ff */
[----:B------:R-:W-:Y:S02]  /*0110*/  UIADD3 UR6, UPT, UPT, UR5, -0x1, URZ ;  /* 0xffffffff05067890 */ /* 0x000fe4000fffe0ff */
[----:B------:R-:W-:-:S04]  /*0120*/  UMOV UR4, UR5 ;  /* 0x0000000500047c82 */ /* 0x000fc80008000000 */
[----:B------:R-:W-:-:S04]  /*0130*/  LOP3.LUT P0, RZ, R7, UR6, RZ, 0xc0, !PT ;  /* 0x0000000607ff7c12 */ /* 0x000fc8000f80c0ff */
[----:B------:R-:W-:-:S13]  /*0140*/  ISETP.GT.OR P0, PT, R0, 0x185195f, P0 ;  /* 0x0185195f0000780c */ /* 0x000fda0000704670 */
[----:B------:R-:W-:Y:S05]  /*0150*/  @P0 BRA `(.L_x_2) ;  /* 0x0000000000140947 */ /* 0x000fea0003800000 */
[----:B------:R-:W-:Y:S01]  /*0160*/  IMAD.WIDE.U32 R4, R5, 0x4, R2 ;  /* 0x0000000405047825 */ /* 0x000fe200078e0002 */
[----:B0-----:R-:W2:Y:S05]  /*0170*/  LDG.E R0, desc[UR8][R2.64] ;  /* 0x0000000802007981 */ /* 0x001eaa000c1e1900 */
[----:B------:R-:W2:Y:S02]  /*0180*/  LDG.E R5, desc[UR8][R4.64] ;  /* 0x0000000804057981 */ /* 0x000ea4000c1e1900 */
[----:B--2---:R-:W-:-:S13]  /*0190*/  ISETP.GT.AND P0, PT, R5, R0, PT ;  /* 0x000000000500720c */ /* 0x004fda0003f04270 */
[----:B------:R1:W-:Y:S02]  /*01a0*/  @P0 STG.E desc[UR8][R2.64], R5 ;  /* 0x0000000502000986 */ /* 0x0003e4000c101908 */
.L_x_2:
[----:B0-----:R-:W-:Y:S05]  /*01b0*/  BSYNC.RECONVERGENT B0 ;  /* 0x0000000000007941 */ /* 0x001fea0003800200 */
.L_x_1:
[----:B------:R-:W-:Y:S01]  /*01c0*/  BAR.SYNC.DEFER_BLOCKING 0x0 ;  /* 0x0000000000007b1d */ /* 0x000fe20000010000 */
[----:B------:R-:W-:-:S13]  /*01d0*/  ISETP.LE.U32.AND P0, PT, R6, UR4, PT ;  /* 0x0000000406007c0c */ /* 0x000fda000bf03070 */
[----:B------:R-:W-:Y:S05]  /*01e0*/  @!P0 BRA `(.L_x_3) ;  /* 0xfffffffc00b88947 */ /* 0x000fea000383ffff */
.L_x_0:
[----:B------:R-:W-:-:S13]  /*01f0*/  ISETP.NE.AND P0, PT, R9, RZ, PT ;  /* 0x000000ff0900720c */ /* 0x000fda0003f05270 */
[----:B0-----:R-:W-:Y:S05]  /*0200*/  @P0 EXIT ;  /* 0x000000000000094d */ /* 0x001fea0003800000 */
[----:B-1----:R-:W0:Y:S02]  /*0210*/  LDC.64 R2, c[0x0][0x380] ;  /* 0x0000e000ff027b82 */ /* 0x002e240000000a00 */
[----:B0-----:R-:W-:-:S06]  /*0220*/  IMAD.WIDE R4, R7, 0x4, R2 ;  /* 0x0000000407047825 */ /* 0x001fcc00078e0202 */
[----:B------:R-:W2:Y:S01]  /*0230*/  LDG.E R5, desc[UR8][R4.64] ;  /* 0x0000000804057981 */ /* 0x000ea2000c1e1900 */
[----:B------:R-:W2:Y:S03]  /*0240*/  LDC.64 R2, c[0x0][0x388] ;  /* 0x0000e200ff027b82 */ /* 0x000ea60000000a00 */
[----:B--2---:R-:W-:Y:S01]  /*0250*/  REDG.E.MAX.S32.STRONG.GPU desc[UR8][R2.64], R5 ;  /* 0x000000050200798e */ /* 0x004fe2000d12e308 */
[----:B------:R-:W-:Y:S05]  /*0260*/  EXIT ;  /* 0x000000000000794d */ /* 0x000fea0003800000 */
.L_x_4:
[----:B------:R-:W-:-:S00]  /*0270*/  BRA `(.L_x_4) ;  /* 0xfffffffc00fc7947 */ /* 0x000fc0000383ffff */
[----:B------:R-:W-:-:S00]  /*0280*/  NOP ;  /* 0x0000000000007918 */ /* 0x000fc00000000000 */
[----:B------:R-:W-:-:S00]  /*0290*/  NOP ;  /* 0x0000000000007918 */ /* 0x000fc00000000000 */
[----:B------:R-:W-:-:S00]  /*02a0*/  NOP ;  /* 0x0000000000007918 */ /* 0x000fc00000000000 */
[----:B------:R-:W-:-:S00]  /*02b0*/  NOP ;  /* 0x0000000000007918 */ /* 0x000fc00000000000 */
[----:B------:R-:W-:-:S00]  /*02c0*/  NOP ;  /* 0x0000000000007918 */ /* 0x000fc00000000000 */
[----:B------:R-:W-:-:S00]  /*02d0*/  NOP ;  /* 0x0000000000007918 */ /* 0x000fc00000000000 */
[----:B------:R-:W-:-:S00]  /*02e0*/  NOP ;  /* 0x0000000000007918 */ /* 0x000fc00000000000 */
[----:B------:R-:W-:-:S00]  /*02f0*/  NOP ;  /* 0x0000000000007918 */ /* 0x000fc00000000000 */
.L_x_65:


//--------------------- .text._Z10get_matrixPiS_  --------------------------
	.section	.text._Z10get_matrixPiS_,"ax",@progbits
	.align	128
        .global         _Z10get_matrixPiS_
        .type           _Z10get_matrixPiS_,@function
        .size           _Z10get_matrixPiS_,(.L_x_66 - _Z10get_matrixPiS_)
        .other          _Z10get_matrixPiS_,@"STO_CUDA_ENTRY STV_DEFAULT"
_Z10get_matrixPiS_:
.text._Z10get_matrixPiS_:
[----:B------:R-:W-:Y:S01]  /*0000*/  LDC R1, c[0x0][0x37c] ;  /* 0x0000df00ff017b82 */ /* 0x000fe20000000800 */
[----:B------:R-:W0:Y:S01]  /*0010*/  S2R R0, SR_TID.X ;  /* 0x0000000000007919 */ /* 0x000e220000002100 */
[----:B------:R-:W-:Y:S01]  /*0020*/  IMAD.MOV.U32 R3, RZ, RZ, -0x13ec ;  /* 0xffffec14ff037424 */ /* 0x000fe200078e00ff */
[----:B------:R-:W1:Y:S01]  /*0030*/  LDCU.64 UR6, c[0x0][0x358] ;  /* 0x00006b00ff0677ac */ /* 0x000e620008000a00 */
[----:B------:R-:W-:Y:S02]  /*0040*/  IMAD.MOV.U32 R5, RZ, RZ, -0x13eb ;  /* 0xffffec15ff057424 */ /* 0x000fe400078e00ff */
[----:B------:R-:W-:Y:S02]  /*0050*/  IMAD.MOV.U32 R4, RZ, RZ, 0x2770 ;  /* 0x00002770ff047424 */ /* 0x000fe400078e00ff */
[C---:B0-----:R-:W-:Y:S01]  /*0060*/  IMAD R2, R0.reuse, R3, 0xe5a574 ;  /* 0x00e5a57400027424 */ /* 0x041fe200078e0203 */
[C---:B------:R-:W-:Y:S01]  /*0070*/  IADD3 R8, PT, PT, -R0.reuse, 0x2770, RZ ;  /* 0x0000277000087810 */ /* 0x040fe20007ffe1ff */
[----:B------:R-:W-:-:S02]  /*0080*/  IMAD R6, R0, R5, -0x4f9814 ;  /* 0xffb067ec00067424 */ /* 0x000fc400078e0205 */
[----:B------:R-:W-:Y:S01]  /*0090*/  IMAD.MOV.U32 R3, RZ, RZ, RZ ;  /* 0x000000ffff037224 */ /* 0x000fe200078e00ff */
[C---:B------:R-:W-:Y:S01]  /*00a0*/  IADD3 R5, PT, PT, R2.reuse, -0x4fb000, RZ ;  /* 0xffb0500002057810 */ /* 0x040fe20007ffe0ff */
[C---:B------:R-:W-:Y:S02]  /*00b0*/  VIADD R7, R2.reuse, 0xff60a000 ;  /* 0xff60a00002077836 */ /* 0x040fe40000000000 */
[----:B-1----:R-:W-:-:S07]  /*00c0*/  VIADD R10, R2, 0xfecaaa8c ;  /* 0xfecaaa8c020a7836 */ /* 0x002fce0000000000 */
.L_x_63:
[C---:B------:R-:W-:Y:S01]  /*00d0*/  ISETP.GE.U32.AND P0, PT, R3.reuse, 0x13eb, PT ;  /* 0x000013eb0300780c */ /* 0x040fe20003f06070 */
[----:B0-----:R-:W-:Y:S01]  /*00e0*/  VIADD R12, R0, 0xffffec7b ;  /* 0xffffec7b000c7836 */ /* 0x001fe20000000000 */
[----:B------:R-:W-:-:S11]  /*00f0*/  LEA.HI R9, R3, 0x1, RZ, 0x16 ;  /* 0x0000000103097811 */ /* 0x000fd600078fb0ff */
[----:B-1234-:R-:W-:Y:S05]  /*0100*/  @!P0 BRA `(.L_x_5) ;  /* 0x0000000c00d48947 */ /* 0x01efea0003800000 */
[C---:B------:R-:W-:Y:S01]  /*0110*/  ISETP.GE.U32.AND P0, PT, R4.reuse, 0xc00, PT ;  /* 0x00000c000400780c */ /* 0x040fe20003f06070 */
[----:B------:R-:W-:Y:S01]  /*0120*/  IMAD.MOV.U32 R11, RZ, RZ, RZ ;  /* 0x000000ffff0b7224 */ /* 0x000fe200078e00ff */
[----:B------:R-:W-:Y:S02]  /*0130*/  LEA.HI R16, R4, 0x1, RZ, 0x16 ;  /* 0x0000000104107811 */ /* 0x000fe400078fb0ff */
[----:B------:R-:W-:Y:S02]  /*0140*/  IADD3 R9, PT, PT, R12, R3, RZ ;  /* 0x000000030c097210 */ /* 0x000fe40007ffe0ff */
[----:B------:R-:W-:-:S07]  /*0150*/  LOP3.LUT R22, R16, 0x3, RZ, 0xc0, !PT ;  /* 0x0000000310167812 */ /* 0x000fce00078ec0ff */
[----:B------:R-:W-:Y:S05]  /*0160*/  @!P0 BRA `(.L_x_6) ;  /* 0x0000000400fc8947 */ /* 0x000fea0003800000 */
[----:B------:R-:W0:Y:S01]  /*0170*/  LDC.64 R12, c[0x0][0x388] ;  /* 0x0000e200ff0c7b82 */ /* 0x000e220000000a00 */
[----:B------:R-:W-:Y:S01]  /*0180*/  ISETP.GT.U32.AND P2, PT, R3, R8, PT ;  /* 0x000000080300720c */ /* 0x000fe20003f44070 */
[----:B------:R-:W-:Y:S01]  /*0190*/  UMOV UR4, URZ ;  /* 0x000000ff00047c82 */ /* 0x000fe20008000000 */
[----:B------:R-:W-:-:S05]  /*01a0*/  LOP3.LUT R11, R16, 0x7ffffc, RZ, 0xc0, !PT ;  /* 0x007ffffc100b7812 */ /* 0x000fca00078ec0ff */
[----:B------:R-:W1:Y:S06]  /*01b0*/  LDC.64 R14, c[0x0][0x380] ;  /* 0x0000e000ff0e7b82 */ /* 0x000e6c0000000a00 */
.L_x_18:
[----:B------:R-:W-:Y:S04]  /*01c0*/  BSSY.RECONVERGENT B0, `(.L_x_7) ;  /* 0x0000076000007945 */ /* 0x000fe80003800200 */
[----:B0-234-:R-:W-:Y:S05]  /*01d0*/  @P2 BRA `(.L_x_8) ;  /* 0x0000000400d02947 */ /* 0x01dfea0003800000 */
[----:B------:R-:W-:Y:S01]  /*01e0*/  USHF.L.U32 UR5, UR4, 0xa, URZ ;  /* 0x0000000a04057899 */ /* 0x000fe200080006ff */
[----:B------:R-:W-:Y:S05]  /*01f0*/  BSSY.RECONVERGENT B1, `(.L_x_9) ;  /* 0x0000020000017945 */ /* 0x000fea0003800200 */
[----:B------:R-:W-:Y:S01]  /*0200*/  VIADD R23, R9, UR5 ;  /* 0x0000000509177c36 */ /* 0x000fe20008000000 */
[----:B------:R-:W-:-:S03]  /*0210*/  LOP3.LUT R24, R0, UR5, RZ, 0xfc, !PT ;  /* 0x0000000500187c12 */ /* 0x000fc6000f8efcff */
[C---:B------:R-:W-:Y:S01]  /*0220*/  VIADD R16, R23.reuse, 0xffffffff ;  /* 0xffffffff17107836 */ /* 0x040fe20000000000 */
[----:B------:R-:W-:-:S04]  /*0230*/  IADD3 R17, PT, PT, R23, 0x3ff, RZ ;  /* 0x000003ff17117810 */ /* 0x000fc80007ffe0ff */
[----:B------:R-:W-:Y:S02]  /*0240*/  ISETP.GT.U32.AND P0, PT, R16, 0x13ea, PT ;  /* 0x000013ea1000780c */ /* 0x000fe40003f04070 */
[----:B------:R-:W-:Y:S02]  /*0250*/  ISETP.GT.U32.AND P1, PT, R17, 0x13ea, PT ;  /* 0x000013ea1100780c */ /* 0x000fe40003f24070 */
[C---:B------:R-:W-:Y:S02]  /*0260*/  ISETP.GT.U32.OR P0, PT, R24.reuse, 0x1386, P0 ;  /* 0x000013861800780c */ /* 0x040fe40000704470 */
[----:B------:R-:W-:-:S11]  /*0270*/  ISETP.GT.U32.OR P1, PT, R24, 0xf86, P1 ;  /* 0x00000f861800780c */ /* 0x000fd60000f24470 */
[----:B------:R-:W-:Y:S05]  /*0280*/  @P0 BRA `(.L_x_10) ;  /* 0x0000000000580947 */ /* 0x000fea0003800000 */
[----:B------:R-:W-:-:S05]  /*0290*/  IADD3 R16, PT, PT, -R24, 0x1387, RZ ;  /* 0x0000138718107810 */ /* 0x000fca0007ffe1ff */
[----:B------:R-:W-:-:S04]  /*02a0*/  IMAD R25, R16, 0x13ec, R23 ;  /* 0x000013ec10197824 */ /* 0x000fc800078e0217 */
[----:B-1----:R-:W-:-:S06]  /*02b0*/  IMAD.WIDE.U32 R18, R25, 0x4, R14 ;  /* 0x0000000419127825 */ /* 0x002fcc00078e000e */
[----:B------:R-:W2:Y:S02]  /*02c0*/  LDG.E R18, desc[UR6][R18.64] ;  /* 0x0000000612127981 */ /* 0x000ea4000c1e1900 */
[----:B--2---:R-:W-:-:S13]  /*02d0*/  ISETP.NE.AND P0, PT, R18, RZ, PT ;  /* 0x000000ff1200720c */ /* 0x004fda0003f05270 */
[----:B------:R-:W1:Y:S02]  /*02e0*/  @!P0 LDC.64 R16, c[0x0][0x388] ;  /* 0x0000e200ff108b82 */ /* 0x000e640000000a00 */
[----:B-1----:R-:W-:-:S05]  /*02f0*/  @!P0 IMAD.WIDE.U32 R16, R25, 0x4, R16 ;  /* 0x0000000419108825 */ /* 0x002fca00078e0010 */
[----:B------:R2:W-:Y:S01]  /*0300*/  @!P0 STG.E desc[UR6][R16.64], RZ ;  /* 0x000000ff10008986 */ /* 0x0005e2000c101906 */
[----:B------:R-:W-:Y:S05]  /*0310*/  @!P0 BRA `(.L_x_10) ;  /* 0x0000000000348947 */ /* 0x000fea0003800000 */
[C---:B------:R-:W-:Y:S02]  /*0320*/  VIADD R21, R25.reuse, 0xffffffff ;  /* 0xffffffff19157836 */ /* 0x040fe40000000000 */
[C---:B------:R-:W-:Y:S02]  /*0330*/  VIADD R19, R25.reuse, 0xffffec14 ;  /* 0xffffec1419137836 */ /* 0x040fe40000000000 */
[----:B--2---:R-:W-:Y:S02]  /*0340*/  VIADD R17, R25, 0xffffec13 ;  /* 0xffffec1319117836 */ /* 0x004fe40000000000 */
[----:B0-----:R-:W-:-:S04]  /*0350*/  IMAD.WIDE.U32 R20, R21, 0x4, R12 ;  /* 0x0000000415147825 */ /* 0x001fc800078e000c */
[--C-:B------:R-:W-:Y:S02]  /*0360*/  IMAD.WIDE.U32 R18, R19, 0x4, R12.reuse ;  /* 0x0000000413127825 */ /* 0x100fe400078e000c */
[----:B------:R-:W2:Y:S02]  /*0370*/  LDG.E R20, desc[UR6][R20.64] ;  /* 0x0000000614147981 */ /* 0x000ea4000c1e1900 */
[--C-:B------:R-:W-:Y:S02]  /*0380*/  IMAD.WIDE.U32 R16, R17, 0x4, R12.reuse ;  /* 0x0000000411107825 */ /* 0x100fe400078e000c */
[----:B------:R-:W2:Y:S04]  /*0390*/  LDG.E R19, desc[UR6][R18.64] ;  /* 0x0000000612137981 */ /* 0x000ea8000c1e1900 */
[----:B------:R-:W2:Y:S01]  /*03a0*/  LDG.E R16, desc[UR6][R16.64] ;  /* 0x0000000610107981 */ /* 0x000ea2000c1e1900 */
[----:B------:R-:W-:Y:S01]  /*03b0*/  IMAD.WIDE.U32 R26, R25, 0x4, R12 ;  /* 0x00000004191a7825 */ /* 0x000fe200078e000c */
[----:B--2---:R-:W-:-:S04]  /*03c0*/  VIMNMX3 R28, R20, R19, R16, PT ;  /* 0x00000013141c720f */ /* 0x004fc80003800110 */
[----:B------:R-:W-:-:S05]  /*03d0*/  IADD3 R25, PT, PT, R28, 0x1, RZ ;  /* 0x000000011c197810 */ /* 0x000fca0007ffe0ff */
[----:B------:R3:W-:Y:S02]  /*03e0*/  STG.E desc[UR6][R26.64], R25 ;  /* 0x000000191a007986 */ /* 0x0007e4000c101906 */
.L_x_10:
[----:B------:R-:W-:Y:S05]  /*03f0*/  BSYNC.RECONVERGENT B1 ;  /* 0x0000000000017941 */ /* 0x000fea0003800200 */
.L_x_9:
[----:B------:R-:W-:Y:S04]  /*0400*/  BSSY.RECONVERGENT B1, `(.L_x_11) ;  /* 0x0000019000017945 */ /* 0x000fe80003800200 */
[----:B------:R-:W-:Y:S05]  /*0410*/  @P1 BRA `(.L_x_12) ;  /* 0x00000000005c1947 */ /* 0x000fea0003800000 */
[----:B--2---:R-:W-:-:S05]  /*0420*/  IADD3 R16, PT, PT, -R24, 0xf87, RZ ;  /* 0x00000f8718107810 */ /* 0x004fca0007ffe1ff */
[----:B------:R-:W-:-:S04]  /*0430*/  IMAD R19, R16, 0x13ec, R23 ;  /* 0x000013ec10137824 */ /* 0x000fc800078e0217 */
[----:B---3--:R-:W-:-:S04]  /*0440*/  VIADD R27, R19, 0x400 ;  /* 0x00000400131b7836 */ /* 0x008fc80000000000 */
[----:B-1----:R-:W-:-:S06]  /*0450*/  IMAD.WIDE.U32 R16, R27, 0x4, R14 ;  /* 0x000000041b107825 */ /* 0x002fcc00078e000e */
[----:B------:R-:W2:Y:S02]  /*0460*/  LDG.E R16, desc[UR6][R16.64] ;  /* 0x0000000610107981 */ /* 0x000ea4000c1e1900 */
[----:B--2---:R-:W-:-:S13]  /*0470*/  ISETP.NE.AND P0, PT, R16, RZ, PT ;  /* 0x000000ff1000720c */ /* 0x004fda0003f05270 */
[----:B------:R-:W-:Y:S05]  /*0480*/  @!P0 BRA `(.L_x_13) ;  /* 0x0000000000388947 */ /* 0x000fea0003800000 */
[C---:B------:R-:W-:Y:S02]  /*0490*/  VIADD R21, R19.reuse, 0x3ff ;  /* 0x000003ff13157836 */ /* 0x040fe40000000000 */
[C---:B------:R-:W-:Y:S01]  /*04a0*/  VIADD R17, R19.reuse, 0xfffff014 ;  /* 0xfffff01413117836 */ /* 0x040fe20000000000 */
[----:B------:R-:W-:Y:S01]  /*04b0*/  IADD3 R19, PT, PT, R19, -0xfed, RZ ;  /* 0xfffff01313137810 */ /* 0x000fe20007ffe0ff */
[----:B0-----:R-:W-:-:S04]  /*04c0*/  IMAD.WIDE.U32 R20, R21, 0x4, R12 ;  /* 0x0000000415147825 */ /* 0x001fc800078e000c */
[--C-:B------:R-:W-:Y:S02]  /*04d0*/  IMAD.WIDE.U32 R16, R17, 0x4, R12.reuse ;  /* 0x0000000411107825 */ /* 0x100fe400078e000c */
[----:B------:R-:W2:Y:S02]  /*04e0*/  LDG.E R20, desc[UR6][R20.64] ;  /* 0x0000000614147981 */ /* 0x000ea4000c1e1900 */
[--C-:B------:R-:W-:Y:S02]  /*04f0*/  IMAD.WIDE.U32 R18, R19, 0x4, R12.reuse ;  /* 0x0000000413127825 */ /* 0x100fe400078e000c */
[----:B------:R-:W2:Y:S04]  /*0500*/  LDG.E R17, desc[UR6][R16.64] ;  /* 0x0000000610117981 */ /* 0x000ea8000c1e1900 */
[----:B------:R-:W2:Y:S01]  /*0510*/  LDG.E R18, desc[UR6][R18.64] ;  /* 0x0000000612127981 */ /* 0x000ea2000c1e1900 */
[----:B------:R-:W-:Y:S01]  /*0520*/  IMAD.WIDE.U32 R26, R27, 0x4, R12 ;  /* 0x000000041b1a7825 */ /* 0x000fe200078e000c */
[----:B--2---:R-:W-:-:S05]  /*0530*/  VIMNMX3 R25, R20, R17, R18, PT ;  /* 0x000000111419720f */ /* 0x004fca0003800112 */
[----:B------:R-:W-:-:S05]  /*0540*/  VIADD R25, R25, 0x1 ;  /* 0x0000000119197836 */ /* 0x000fca0000000000 */
[----:B------:R4:W-:Y:S01]  /*0550*/  STG.E desc[UR6][R26.64], R25 ;  /* 0x000000191a007986 */ /* 0x0009e2000c101906 */
[----:B------:R-:W-:Y:S05]  /*0560*/  BRA `(.L_x_12) ;  /* 0x0000000000087947 */ /* 0x000fea0003800000 */
.L_x_13:
[----:B0-----:R-:W-:-:S05]  /*0570*/  IMAD.WIDE.U32 R16, R27, 0x4, R12 ;  /* 0x000000041b107825 */ /* 0x001fca00078e000c */
[----:B------:R0:W-:Y:S02]  /*0580*/  STG.E desc[UR6][R16.64], RZ ;  /* 0x000000ff10007986 */ /* 0x0001e4000c101906 */
.L_x_12:
[----:B------:R-:W-:Y:S05]  /*0590*/  BSYNC.RECONVERGENT B1 ;  /* 0x0000000000017941 */ /* 0x000fea0003800200 */
.L_x_11:
[----:B0-2---:R-:W-:Y:S01]  /*05a0*/  VIADD R16, R23, 0x7ff ;  /* 0x000007ff17107836 */ /* 0x005fe20000000000 */
[----:B------:R-:W-:Y:S04]  /*05b0*/  BSSY.RECONVERGENT B1, `(.L_x_14) ;  /* 0x000001b000017945 */ /* 0x000fe80003800200 */
[----:B------:R-:W-:-:S04]  /*05c0*/  ISETP.GT.U32.AND P0, PT, R16, 0x13ea, PT ;  /* 0x000013ea1000780c */ /* 0x000fc80003f04070 */
[----:B------:R-:W-:-:S13]  /*05d0*/  ISETP.GT.U32.OR P0, PT, R24, 0xb86, P0 ;  /* 0x00000b861800780c */ /* 0x000fda0000704470 */
[----:B------:R-:W-:Y:S05]  /*05e0*/  @P0 BRA `(.L_x_15) ;  /* 0x00000000005c0947 */ /* 0x000fea0003800000 */
[----:B------:R-:W-:-:S05]  /*05f0*/  IADD3 R16, PT, PT, -R24, 0xb87, RZ ;  /* 0x00000b8718107810 */ /* 0x000fca0007ffe1ff */
[----:B------:R-:W-:-:S04]  /*0600*/  IMAD R21, R16, 0x13ec, R23 ;  /* 0x000013ec10157824 */ /* 0x000fc800078e0217 */
[----:B---34-:R-:W-:-:S04]  /*0610*/  VIADD R27, R21, 0x800 ;  /* 0x00000800151b7836 */ /* 0x018fc80000000000 */
[----:B-1----:R-:W-:-:S06]  /*0620*/  IMAD.WIDE.U32 R16, R27, 0x4, R14 ;  /* 0x000000041b107825 */ /* 0x002fcc00078e000e */
[----:B------:R-:W2:Y:S02]  /*0630*/  LDG.E R16, desc[UR6][R16.64] ;  /* 0x0000000610107981 */ /* 0x000ea4000c1e1900 */
[----:B--2---:R-:W-:-:S13]  /*0640*/  ISETP.NE.AND P0, PT, R16, RZ, PT ;  /* 0x000000ff1000720c */ /* 0x004fda0003f05270 */
[----:B------:R-:W-:Y:S05]  /*0650*/  @!P0 BRA `(.L_x_16) ;  /* 0x0000000000388947 */ /* 0x000fea0003800000 */
[C---:B------:R-:W-:Y:S01]  /*0660*/  IADD3 R17, PT, PT, R21.reuse, 0x7ff, RZ ;  /* 0x000007ff15117810 */ /* 0x040fe20007ffe0ff */
[C---:B------:R-:W-:Y:S02]  /*0670*/  VIADD R19, R21.reuse, 0xfffff414 ;  /* 0xfffff41415137836 */ /* 0x040fe40000000000 */
[----:B------:R-:W-:Y:S02]  /*0680*/  VIADD R21, R21, 0xfffff413 ;  /* 0xfffff41315157836 */ /* 0x000fe40000000000 */
[----:B------:R-:W-:-:S04]  /*0690*/  IMAD.WIDE.U32 R16, R17, 0x4, R12 ;  /* 0x0000000411107825 */ /* 0x000fc800078e000c */
        /* <DEDUP_REMOVED lines=10> */
.L_x_16:
[----:B------:R-:W-:-:S05]  /*0740*/  IMAD.WIDE.U32 R16, R27, 0x4, R12 ;  /* 0x000000041b107825 */ /* 0x000fca00078e000c */
[----:B------:R2:W-:Y:S02]  /*0750*/  STG.E desc[UR6][R16.64], RZ ;  /* 0x000000ff10007986 */ /* 0x0005e4000c101906 */
.L_x_15:
[----:B------:R-:W-:Y:S05]  /*0760*/  BSYNC.RECONVERGENT B1 ;  /* 0x0000000000017941 */ /* 0x000fea0003800200 */
.L_x_14:
[----:B--2---:R-:W-:-:S04]  /*0770*/  IADD3 R16, PT, PT, R23, 0xbff, RZ ;  /* 0x00000bff17107810 */ /* 0x004fc80007ffe0ff */
[----:B------:R-:W-:-:S04]  /*0780*/  ISETP.GT.U32.AND P0, PT, R16, 0x13ea, PT ;  /* 0x000013ea1000780c */ /* 0x000fc80003f04070 */
[----:B------:R-:W-:-:S13]  /*0790*/  ISETP.GT.U32.OR P0, PT, R24, 0x786, P0 ;  /* 0x000007861800780c */ /* 0x000fda0000704470 */
[----:B------:R-:W-:Y:S05]  /*07a0*/  @P0 BRA `(.L_x_8) ;  /* 0x00000000005c0947 */ /* 0x000fea0003800000 */
[----:B------:R-:W-:-:S05]  /*07b0*/  IADD3 R24, PT, PT, -R24, 0x787, RZ ;  /* 0x0000078718187810 */ /* 0x000fca0007ffe1ff */
[----:B------:R-:W-:-:S04]  /*07c0*/  IMAD R24, R24, 0x13ec, R23 ;  /* 0x000013ec18187824 */ /* 0x000fc800078e0217 */
[----:B0--34-:R-:W-:-:S04]  /*07d0*/  VIADD R25, R24, 0xc00 ;  /* 0x00000c0018197836 */ /* 0x019fc80000000000 */
[----:B-1----:R-:W-:-:S06]  /*07e0*/  IMAD.WIDE.U32 R16, R25, 0x4, R14 ;  /* 0x0000000419107825 */ /* 0x002fcc00078e000e */
[----:B------:R-:W2:Y:S02]  /*07f0*/  LDG.E R16, desc[UR6][R16.64] ;  /* 0x0000000610107981 */ /* 0x000ea4000c1e1900 */
[----:B--2---:R-:W-:-:S13]  /*0800*/  ISETP.NE.AND P0, PT, R16, RZ, PT ;  /* 0x000000ff1000720c */ /* 0x004fda0003f05270 */
[----:B------:R-:W-:Y:S05]  /*0810*/  @!P0 BRA `(.L_x_17) ;  /* 0x0000000000388947 */ /* 0x000fea0003800000 */
[C---:B------:R-:W-:Y:S01]  /*0820*/  IADD3 R17, PT, PT, R24.reuse, -0x7ed, RZ ;  /* 0xfffff81318117810 */ /* 0x040fe20007ffe0ff */
        /* <DEDUP_REMOVED lines=13> */
.L_x_17:
[----:B------:R-:W-:-:S05]  /*0900*/  IMAD.WIDE.U32 R16, R25, 0x4, R12 ;  /* 0x0000000419107825 */ /* 0x000fca00078e000c */
[----:B------:R2:W-:Y:S02]  /*0910*/  STG.E desc[UR6][R16.64], RZ ;  /* 0x000000ff10007986 */ /* 0x0005e4000c101906 */
.L_x_8:
[----:B------:R-:W-:Y:S05]  /*0920*/  BSYNC.RECONVERGENT B0 ;  /* 0x0000000000007941 */ /* 0x000fea0003800200 */
.L_x_7:
[----:B------:R-:W-:-:S06]  /*0930*/  UIADD3 UR4, UPT, UPT, UR4, 0x4, URZ ;  /* 0x0000000404047890 */ /* 0x000fcc000fffe0ff */
[----:B------:R-:W-:-:S13]  /*0940*/  ISETP.NE.AND P0, PT, R11, UR4, PT ;  /* 0x000000040b007c0c */ /* 0x000fda000bf05270 */
[----:B------:R-:W-:Y:S05]  /*0950*/  @P0 BRA `(.L_x_18) ;  /* 0xfffffff800180947 */ /* 0x000fea000383ffff */
.L_x_6:
[----:B------:R-:W-:-:S13]  /*0960*/  ISETP.NE.AND P0, PT, R22, RZ, PT ;  /* 0x000000ff1600720c */ /* 0x000fda0003f05270 */
[----:B------:R-:W-:Y:S05]  /*0970*/  @!P0 BRA `(.L_x_19) ;  /* 0x0000002000908947 */ /* 0x000fea0003800000 */
[----:B------:R-:W-:Y:S01]  /*0980*/  ISETP.GT.U32.AND P0, PT, R3, R8, PT ;  /* 0x000000080300720c */ /* 0x000fe20003f04070 */
[----:B------:R-:W-:-:S12]  /*0990*/  BSSY.RECONVERGENT B0, `(.L_x_20) ;  /* 0x0000022000007945 */ /* 0x000fd80003800200 */
[----:B------:R-:W-:Y:S05]  /*09a0*/  @P0 BRA `(.L_x_21) ;  /* 0x0000000000800947 */ /* 0x000fea0003800000 */
[----:B0-----:R-:W-:-:S04]  /*09b0*/  IMAD.SHL.U32 R12, R11, 0x400, RZ ;  /* 0x000004000b0c7824 */ /* 0x001fc800078e00ff */
[----:B-1----:R-:W-:Y:S01]  /*09c0*/  IMAD.IADD R14, R9, 0x1, R12 ;  /* 0x00000001090e7824 */ /* 0x002fe200078e020c */
[----:B------:R-:W-:-:S04]  /*09d0*/  LOP3.LUT R21, R12, R0, RZ, 0xfc, !PT ;  /* 0x000000000c157212 */ /* 0x000fc800078efcff */
[----:B------:R-:W-:-:S04]  /*09e0*/  IADD3 R13, PT, PT, R14, -0x1, RZ ;  /* 0xffffffff0e0d7810 */ /* 0x000fc80007ffe0ff */
[----:B------:R-:W-:-:S04]  /*09f0*/  ISETP.GT.U32.AND P1, PT, R13, 0x13ea, PT ;  /* 0x000013ea0d00780c */ /* 0x000fc80003f24070 */
[----:B------:R-:W-:-:S13]  /*0a00*/  ISETP.GT.U32.OR P1, PT, R21, 0x1386, P1 ;  /* 0x000013861500780c */ /* 0x000fda0000f24470 */
[----:B------:R-:W-:Y:S05]  /*0a10*/  @P1 BRA `(.L_x_21) ;  /* 0x0000000000641947 */ /* 0x000fea0003800000 */
[----:B------:R-:W0:Y:S01]  /*0a20*/  LDC.64 R12, c[0x0][0x380] ;  /* 0x0000e000ff0c7b82 */ /* 0x000e220000000a00 */
[----:B------:R-:W-:-:S05]  /*0a30*/  IADD3 R21, PT, PT, -R21, 0x1387, RZ ;  /* 0x0000138715157810 */ /* 0x000fca0007ffe1ff */
[----:B------:R-:W-:-:S04]  /*0a40*/  IMAD R21, R21, 0x13ec, R14 ;  /* 0x000013ec15157824 */ /* 0x000fc800078e020e */
[----:B0-----:R-:W-:-:S06]  /*0a50*/  IMAD.WIDE.U32 R12, R21, 0x4, R12 ;  /* 0x00000004150c7825 */ /* 0x001fcc00078e000c */
[----:B------:R-:W5:Y:S02]  /*0a60*/  LDG.E R12, desc[UR6][R12.64] ;  /* 0x000000060c0c7981 */ /* 0x000f64000c1e1900 */
[----:B-----5:R-:W-:-:S13]  /*0a70*/  ISETP.NE.AND P1, PT, R12, RZ, PT ;  /* 0x000000ff0c00720c */ /* 0x020fda0003f25270 */
[----:B------:R-:W-:Y:S05]  /*0a80*/  @!P1 BRA `(.L_x_22) ;  /* 0x00000000003c9947 */ /* 0x000fea0003800000 */
[----:B------:R-:W0:Y:S01]  /*0a90*/  LDC.64 R12, c[0x0][0x388] ;  /* 0x0000e200ff0c7b82 */ /* 0x000e220000000a00 */
[C---:B------:R-:W-:Y:S02]  /*0aa0*/  VIADD R19, R21.reuse, 0xffffffff ;  /* 0xffffffff15137836 */ /* 0x040fe40000000000 */
[C---:B--2---:R-:W-:Y:S02]  /*0ab0*/  VIADD R17, R21.reuse, 0xffffec14 ;  /* 0xffffec1415117836 */ /* 0x044fe40000000000 */
[----:B------:R-:W-:Y:S02]  /*0ac0*/  VIADD R15, R21, 0xffffec13 ;  /* 0xffffec13150f7836 */ /* 0x000fe40000000000 */
        /* <DEDUP_REMOVED lines=9> */
[----:B------:R0:W-:Y:S01]  /*0b60*/  STG.E desc[UR6][R12.64], R21 ;  /* 0x000000150c007986 */ /* 0x0001e2000c101906 */
[----:B------:R-:W-:Y:S05]  /*0b70*/  BRA `(.L_x_21) ;  /* 0x00000000000c7947 */ /* 0x000fea0003800000 */
.L_x_22:
[----:B------:R-:W0:Y:S02]  /*0b80*/  LDC.64 R12, c[0x0][0x388] ;  /* 0x0000e200ff0c7b82 */ /* 0x000e240000000a00 */
[----:B0-----:R-:W-:-:S05]  /*0b90*/  IMAD.WIDE.U32 R12, R21, 0x4, R12 ;  /* 0x00000004150c7825 */ /* 0x001fca00078e000c */
[----:B------:R0:W-:Y:S02]  /*0ba0*/  STG.E desc[UR6][R12.64], RZ ;  /* 0x000000ff0c007986 */ /* 0x0001e4000c101906 */
.L_x_21:
[----:B------:R-:W-:Y:S05]  /*0bb0*/  BSYNC.RECONVERGENT B0 ;  /* 0x0000000000007941 */ /* 0x000fea0003800200 */
.L_x_20:
[----:B------:R-:W-:-:S13]  /*0bc0*/  ISETP.NE.AND P1, PT, R22, 0x1, PT ;  /* 0x000000011600780c */ /* 0x000fda0003f25270 */
[----:B------:R-:W-:Y:S05]  /*0bd0*/  @!P1 BRA `(.L_x_19) ;  /* 0x0000001c00f89947 */ /* 0x000fea0003800000 */
[----:B------:R-:W-:Y:S04]  /*0be0*/  BSSY.RECONVERGENT B0, `(.L_x_23) ;  /* 0x0000022000007945 */ /* 0x000fe80003800200 */
[----:B------:R-:W-:Y:S05]  /*0bf0*/  @P0 BRA `(.L_x_24) ;  /* 0x0000000000800947 */ /* 0x000fea0003800000 */
[----:B0-----:R-:W-:-:S04]  /*0c00*/  LEA R12, R11, 0x400, 0xa ;  /* 0x000004000b0c7811 */ /* 0x001fc800078e50ff */
[----:B------:R-:W-:Y:S01]  /*0c10*/  LOP3.LUT R21, R12, R0, RZ, 0xfc, !PT ;  /* 0x000000000c157212 */ /* 0x000fe200078efcff */
[----:B-1----:R-:W-:-:S04]  /*0c20*/  IMAD.IADD R14, R9, 0x1, R12 ;  /* 0x00000001090e7824 */ /* 0x002fc800078e020c */
[----:B------:R-:W-:-:S05]  /*0c30*/  VIADD R13, R14, 0xffffffff ;  /* 0xffffffff0e0d7836 */ /* 0x000fca0000000000 */
        /* <DEDUP_REMOVED lines=11> */
[C---:B--2---:R-:W-:Y:S01]  /*0cf0*/  IADD3 R17, PT, PT, R21.reuse, -0x13ec, RZ ;  /* 0xffffec1415117810 */ /* 0x044fe20007ffe0ff */
[C---:B------:R-:W-:Y:S02]  /*0d00*/  VIADD R19, R21.reuse, 0xffffffff ;  /* 0xffffffff15137836 */ /* 0x040fe40000000000 */
        /* <DEDUP_REMOVED lines=12> */
.L_x_25:
[----:B------:R-:W0:Y:S02]  /*0dd0*/  LDC.64 R12, c[0x0][0x388] ;  /* 0x0000e200ff0c7b82 */ /* 0x000e240000000a00 */
[----:B0-----:R-:W-:-:S05]  /*0de0*/  IMAD.WIDE.U32 R12, R21, 0x4, R12 ;  /* 0x00000004150c7825 */ /* 0x001fca00078e000c */
[----:B------:R0:W-:Y:S02]  /*0df0*/  STG.E desc[UR6][R12.64], RZ ;  /* 0x000000ff0c007986 */ /* 0x0001e4000c101906 */
.L_x_24:
[----:B------:R-:W-:Y:S05]  /*0e00*/  BSYNC.RECONVERGENT B0 ;  /* 0x0000000000007941 */ /* 0x000fea0003800200 */
.L_x_23:
[----:B------:R-:W-:Y:S01]  /*0e10*/  ISETP.EQ.OR P0, PT, R22, 0x2, P0 ;  /* 0x000000021600780c */ /* 0x000fe20000702670 */
[----:B------:R-:W-:-:S12]  /*0e20*/  BSSY.RECONVERGENT B0, `(.L_x_26) ;  /* 0x0000022000007945 */ /* 0x000fd80003800200 */
[----:B------:R-:W-:Y:S05]  /*0e30*/  @P0 BRA `(.L_x_27) ;  /* 0x0000000000800947 */ /* 0x000fea0003800000 */
[----:B------:R-:W-:-:S05]  /*0e40*/  LEA R11, R11, 0x800, 0xa ;  /* 0x000008000b0b7811 */ /* 0x000fca00078e50ff */
[----:B-1----:R-:W-:Y:S01]  /*0e50*/  IMAD.IADD R14, R9, 0x1, R11 ;  /* 0x00000001090e7824 */ /* 0x002fe200078e020b */
[----:B------:R-:W-:-:S04]  /*0e60*/  LOP3.LUT R9, R11, R0, RZ, 0xfc, !PT ;  /* 0x000000000b097212 */ /* 0x000fc800078efcff */
[----:B0-----:R-:W-:-:S04]  /*0e70*/  IADD3 R12, PT, PT, R14, -0x1, RZ ;  /* 0xffffffff0e0c7810 */ /* 0x001fc80007ffe0ff */
        /* <DEDUP_REMOVED lines=25> */
.L_x_28:
[----:B------:R-:W0:Y:S02]  /*1010*/  LDC.64 R12, c[0x0][0x388] ;  /* 0x0000e200ff0c7b82 */ /* 0x000e240000000a00 */
[----:B0-----:R-:W-:-:S05]  /*1020*/  IMAD.WIDE.U32 R12, R9, 0x4, R12 ;  /* 0x00000004090c7825 */ /* 0x001fca00078e000c */
[----:B------:R0:W-:Y:S02]  /*1030*/  STG.E desc[UR6][R12.64], RZ ;  /* 0x000000ff0c007986 */ /* 0x0001e4000c101906 */
.L_x_27:
[----:B------:R-:W-:Y:S05]  /*1040*/  BSYNC.RECONVERGENT B0 ;  /* 0x0000000000007941 */ /* 0x000fea0003800200 */
.L_x_26:
[----:B------:R-:W-:Y:S05]  /*1050*/  BRA `(.L_x_19) ;  /* 0x0000001800d87947 */ /* 0x000fea0003800000 */
.L_x_5:
[----:B------:R-:W-:Y:S01]  /*1060*/  ISETP.GE.U32.AND P0, PT, R3, 0x1386, PT ;  /* 0x000013860300780c */ /* 0x000fe20003f06070 */
[----:B------:R-:W-:-:S12]  /*1070*/  BSSY.RECONVERGENT B0, `(.L_x_19) ;  /* 0x00001b4000007945 */ /* 0x000fd80003800200 */
[----:B------:R-:W-:Y:S05]  /*1080*/  @!P0 BRA `(.L_x_29) ;  /* 0x00000008005c8947 */ /* 0x000fea0003800000 */
[----:B------:R-:W-:Y:S01]  /*1090*/  IMAD.IADD R12, R12, 0x1, R3 ;  /* 0x000000010c0c7824 */ /* 0x000fe200078e0203 */
[----:B------:R-:W-:Y:S03]  /*10a0*/  BSSY.RECONVERGENT B1, `(.L_x_30) ;  /* 0x000001e000017945 */ /* 0x000fe60003800200 */
[C---:B------:R-:W-:Y:S02]  /*10b0*/  VIADD R9, R12.reuse, 0xffffffff ;  /* 0xffffffff0c097836 */ /* 0x040fe40000000000 */
[----:B------:R-:W-:-:S03]  /*10c0*/  VIADD R11, R12, 0x3ff ;  /* 0x000003ff0c0b7836 */ /* 0x000fc60000000000 */
[----:B------:R-:W-:Y:S02]  /*10d0*/  ISETP.GT.U32.AND P0, PT, R9, 0x13ea, PT ;  /* 0x000013ea0900780c */ /* 0x000fe40003f04070 */
[----:B------:R-:W-:-:S11]  /*10e0*/  ISETP.GT.U32.AND P1, PT, R11, 0x13ea, PT ;  /* 0x000013ea0b00780c */ /* 0x000fd60003f24070 */
[----:B------:R-:W-:Y:S05]  /*10f0*/  @P0 BRA `(.L_x_31) ;  /* 0x0000000000600947 */ /* 0x000fea0003800000 */
[----:B------:R-:W0:Y:S01]  /*1100*/  LDC.64 R14, c[0x0][0x380] ;  /* 0x0000e000ff0e7b82 */ /* 0x000e220000000a00 */
[----:B------:R-:W-:-:S05]  /*1110*/  IADD3 R9, PT, PT, -R0, 0x1387, RZ ;  /* 0x0000138700097810 */ /* 0x000fca0007ffe1ff */
[----:B------:R-:W-:-:S04]  /*1120*/  IMAD R9, R9, 0x13ec, R12 ;  /* 0x000013ec09097824 */ /* 0x000fc800078e020c */
[----:B0-----:R-:W-:-:S06]  /*1130*/  IMAD.WIDE.U32 R14, R9, 0x4, R14 ;  /* 0x00000004090e7825 */ /* 0x001fcc00078e000e */
[----:B------:R-:W2:Y:S02]  /*1140*/  LDG.E R14, desc[UR6][R14.64] ;  /* 0x000000060e0e7981 */ /* 0x000ea4000c1e1900 */
[----:B--2---:R-:W-:-:S13]  /*1150*/  ISETP.NE.AND P0, PT, R14, RZ, PT ;  /* 0x000000ff0e00720c */ /* 0x004fda0003f05270 */
[----:B------:R-:W0:Y:S02]  /*1160*/  @!P0 LDC.64 R16, c[0x0][0x388] ;  /* 0x0000e200ff108b82 */ /* 0x000e240000000a00 */
[----:B0-----:R-:W-:-:S05]  /*1170*/  @!P0 IMAD.WIDE.U32 R16, R9, 0x4, R16 ;  /* 0x0000000409108825 */ /* 0x001fca00078e0010 */
[----:B------:R0:W-:Y:S01]  /*1180*/  @!P0 STG.E desc[UR6][R16.64], RZ ;  /* 0x000000ff10008986 */ /* 0x0001e2000c101906 */
[----:B------:R-:W-:Y:S05]  /*1190*/  @!P0 BRA `(.L_x_31) ;  /* 0x0000000000388947 */ /* 0x000fea0003800000 */
[----:B------:R-:W1:Y:S01]  /*11a0*/  LDC.64 R14, c[0x0][0x388] ;  /* 0x0000e200ff0e7b82 */ /* 0x000e620000000a00 */
[C---:B0-----:R-:W-:Y:S01]  /*11b0*/  IADD3 R17, PT, PT, R9.reuse, -0x1, RZ ;  /* 0xffffffff09117810 */ /* 0x041fe20007ffe0ff */
[C---:B------:R-:W-:Y:S02]  /*11c0*/  VIADD R19, R9.reuse, 0xffffec14 ;  /* 0xffffec1409137836 */ /* 0x040fe40000000000 */
[----:B------:R-:W-:Y:S02]  /*11d0*/  VIADD R21, R9, 0xffffec13 ;  /* 0xffffec1309157836 */ /* 0x000fe40000000000 */
[----:B-1----:R-:W-:-:S04]  /*11e0*/  IMAD.WIDE.U32 R16, R17, 0x4, R14 ;  /* 0x0000000411107825 */ /* 0x002fc800078e000e */
        /* <DEDUP_REMOVED lines=8> */
[----:B------:R1:W-:Y:S02]  /*1270*/  STG.E desc[UR6][R14.64], R11 ;  /* 0x0000000b0e007986 */ /* 0x0003e4000c101906 */
.L_x_31:
[----:B------:R-:W-:Y:S05]  /*1280*/  BSYNC.RECONVERGENT B1 ;  /* 0x0000000000017941 */ /* 0x000fea0003800200 */
.L_x_30:
[----:B------:R-:W-:Y:S04]  /*1290*/  BSSY.RECONVERGENT B1, `(.L_x_32) ;  /* 0x000001c000017945 */ /* 0x000fe80003800200 */
[----:B------:R-:W-:Y:S05]  /*12a0*/  @P1 BRA `(.L_x_33) ;  /* 0x0000000000681947 */ /* 0x000fea0003800000 */
[----:B-1----:R-:W1:Y:S01]  /*12b0*/  LDC.64 R14, c[0x0][0x380] ;  /* 0x0000e000ff0e7b82 */ /* 0x002e620000000a00 */
[----:B------:R-:W-:-:S05]  /*12c0*/  IADD3 R9, PT, PT, -R0, 0xf87, RZ ;  /* 0x00000f8700097810 */ /* 0x000fca0007ffe1ff */
[----:B------:R-:W-:-:S05]  /*12d0*/  IMAD R21, R9, 0x13ec, R12 ;  /* 0x000013ec09157824 */ /* 0x000fca00078e020c */
[----:B------:R-:W-:-:S05]  /*12e0*/  IADD3 R9, PT, PT, R21, 0x400, RZ ;  /* 0x0000040015097810 */ /* 0x000fca0007ffe0ff */
[----:B-1----:R-:W-:-:S06]  /*12f0*/  IMAD.WIDE.U32 R14, R9, 0x4, R14 ;  /* 0x00000004090e7825 */ /* 0x002fcc00078e000e */
[----:B------:R-:W2:Y:S02]  /*1300*/  LDG.E R14, desc[UR6][R14.64] ;  /* 0x000000060e0e7981 */ /* 0x000ea4000c1e1900 */
[----:B--2---:R-:W-:-:S13]  /*1310*/  ISETP.NE.AND P0, PT, R14, RZ, PT ;  /* 0x000000ff0e00720c */ /* 0x004fda0003f05270 */
[----:B------:R-:W-:Y:S05]  /*1320*/  @!P0 BRA `(.L_x_34) ;  /* 0x00000000003c8947 */ /* 0x000fea0003800000 */
[----:B------:R-:W1:Y:S01]  /*1330*/  LDC.64 R14, c[0x0][0x388] ;  /* 0x0000e200ff0e7b82 */ /* 0x000e620000000a00 */
[C---:B0-----:R-:W-:Y:S02]  /*1340*/  VIADD R17, R21.reuse, 0x3ff ;  /* 0x000003ff15117836 */ /* 0x041fe40000000000 */
        /* <DEDUP_REMOVED lines=13> */
.L_x_34:
[----:B------:R-:W1:Y:S02]  /*1420*/  LDC.64 R14, c[0x0][0x388] ;  /* 0x0000e200ff0e7b82 */ /* 0x000e640000000a00 */
[----:B-1----:R-:W-:-:S05]  /*1430*/  IMAD.WIDE.U32 R14, R9, 0x4, R14 ;  /* 0x00000004090e7825 */ /* 0x002fca00078e000e */
[----:B------:R2:W-:Y:S02]  /*1440*/  STG.E desc[UR6][R14.64], RZ ;  /* 0x000000ff0e007986 */ /* 0x0005e4000c101906 */
.L_x_33:
[----:B------:R-:W-:Y:S05]  /*1450*/  BSYNC.RECONVERGENT B1 ;  /* 0x0000000000017941 */ /* 0x000fea0003800200 */
.L_x_32:
[----:B------:R-:W-:Y:S01]  /*1460*/  VIADD R9, R12, 0x7ff ;  /* 0x000007ff0c097836 */ /* 0x000fe20000000000 */
[----:B------:R-:W-:Y:S04]  /*1470*/  BSSY.RECONVERGENT B1, `(.L_x_35) ;  /* 0x000001c000017945 */ /* 0x000fe80003800200 */
[----:B------:R-:W-:-:S13]  /*1480*/  ISETP.GT.U32.AND P0, PT, R9, 0x13ea, PT ;  /* 0x000013ea0900780c */ /* 0x000fda0003f04070 */
[----:B------:R-:W-:Y:S05]  /*1490*/  @P0 BRA `(.L_x_36) ;  /* 0x0000000000640947 */ /* 0x000fea0003800000 */
[----:B-123--:R-:W1:Y:S01]  /*14a0*/  LDC.64 R14, c[0x0][0x380] ;  /* 0x0000e000ff0e7b82 */ /* 0x00ee620000000a00 */
[----:B------:R-:W-:-:S04]  /*14b0*/  IMAD.IADD R21, R2, 0x1, R12 ;  /* 0x0000000102157824 */ /* 0x000fc800078e020c */
[----:B------:R-:W-:-:S04]  /*14c0*/  VIADD R9, R21, 0x800 ;  /* 0x0000080015097836 */ /* 0x000fc80000000000 */
[----:B-1----:R-:W-:-:S06]  /*14d0*/  IMAD.WIDE.U32 R14, R9, 0x4, R14 ;  /* 0x00000004090e7825 */ /* 0x002fcc00078e000e */
[----:B------:R-:W2:Y:S02]  /*14e0*/  LDG.E R14, desc[UR6][R14.64] ;  /* 0x000000060e0e7981 */ /* 0x000ea4000c1e1900 */
[----:B--2---:R-:W-:-:S13]  /*14f0*/  ISETP.NE.AND P0, PT, R14, RZ, PT ;  /* 0x000000ff0e00720c */ /* 0x004fda0003f05270 */
[----:B------:R-:W-:Y:S05]  /*1500*/  @!P0 BRA `(.L_x_37) ;  /* 0x00000000003c8947 */ /* 0x000fea0003800000 */
[----:B------:R-:W1:Y:S01]  /*1510*/  LDC.64 R14, c[0x0][0x388] ;  /* 0x0000e200ff0e7b82 */ /* 0x000e620000000a00 */
[C---:B0-----:R-:W-:Y:S01]  /*1520*/  IADD3 R17, PT, PT, R21.reuse, 0x7ff, RZ ;  /* 0x000007ff15117810 */ /* 0x041fe20007ffe0ff */
        /* <DEDUP_REMOVED lines=13> */
.L_x_37:
[----:B------:R-:W1:Y:S02]  /*1600*/  LDC.64 R14, c[0x0][0x388] ;  /* 0x0000e200ff0e7b82 */ /* 0x000e640000000a00 */
[----:B-1----:R-:W-:-:S05]  /*1610*/  IMAD.WIDE.U32 R14, R9, 0x4, R14 ;  /* 0x00000004090e7825 */ /* 0x002fca00078e000e */
[----:B------:R1:W-:Y:S02]  /*1620*/  STG.E desc[UR6][R14.64], RZ ;  /* 0x000000ff0e007986 */ /* 0x0003e4000c101906 */
.L_x_36:
[----:B------:R-:W-:Y:S05]  /*1630*/  BSYNC.RECONVERGENT B1 ;  /* 0x0000000000017941 */ /* 0x000fea0003800200 */
.L_x_35:
[----:B------:R-:W-:Y:S01]  /*1640*/  IADD3 R9, PT, PT, R12, 0xbff, RZ ;  /* 0x00000bff0c097810 */ /* 0x000fe20007ffe0ff */
[----:B------:R-:W-:Y:S03]  /*1650*/  BSSY.RECONVERGENT B1, `(.L_x_38) ;  /* 0x000001c000017945 */ /* 0x000fe60003800200 */
[----:B------:R-:W-:-:S13]  /*1660*/  ISETP.GT.U32.AND P0, PT, R9, 0x13ea, PT ;  /* 0x000013ea0900780c */ /* 0x000fda0003f04070 */
[----:B------:R-:W-:Y:S05]  /*1670*/  @P0 BRA `(.L_x_39) ;  /* 0x0000000000640947 */ /* 0x000fea0003800000 */
[----:B-1234-:R-:W1:Y:S01]  /*1680*/  LDC.64 R14, c[0x0][0x380] ;  /* 0x0000e000ff0e7b82 */ /* 0x01ee620000000a00 */
[----:B------:R-:W-:-:S04]  /*1690*/  IMAD.IADD R21, R5, 0x1, R12 ;  /* 0x0000000105157824 */ /* 0x000fc800078e020c */
[----:B------:R-:W-:-:S04]  /*16a0*/  VIADD R9, R21, 0xc00 ;  /* 0x00000c0015097836 */ /* 0x000fc80000000000 */
[----:B-1----:R-:W-:-:S06]  /*16b0*/  IMAD.WIDE.U32 R14, R9, 0x4, R14 ;  /* 0x00000004090e7825 */ /* 0x002fcc00078e000e */
[----:B------:R-:W2:Y:S02]  /*16c0*/  LDG.E R14, desc[UR6][R14.64] ;  /* 0x000000060e0e7981 */ /* 0x000ea4000c1e1900 */
[----:B--2---:R-:W-:-:S13]  /*16d0*/  ISETP.NE.AND P0, PT, R14, RZ, PT ;  /* 0x000000ff0e00720c */ /* 0x004fda0003f05270 */
[----:B------:R-:W-:Y:S05]  /*16e0*/  @!P0 BRA `(.L_x_40) ;  /* 0x00000000003c8947 */ /* 0x000fea0003800000 */
[----:B------:R-:W1:Y:S01]  /*16f0*/  LDC.64 R14, c[0x0][0x388] ;  /* 0x0000e200ff0e7b82 */ /* 0x000e620000000a00 */
[C---:B0-----:R-:W-:Y:S01]  /*1700*/  VIADD R17, R21.reuse, 0xbff ;  /* 0x00000bff15117836 */ /* 0x041fe20000000000 */
[C---:B------:R-:W-:Y:S01]  /*1710*/  IADD3 R19, PT, PT, R21.reuse, -0x7ec, RZ ;  /* 0xfffff81415137810 */ /* 0x040fe20007ffe0ff */
        /* <DEDUP_REMOVED lines=12> */
.L_x_40:
[----:B------:R-:W1:Y:S02]  /*17e0*/  LDC.64 R14, c[0x0][0x388] ;  /* 0x0000e200ff0e7b82 */ /* 0x000e640000000a00 */
[----:B-1----:R-:W-:-:S05]  /*17f0*/  IMAD.WIDE.U32 R14, R9, 0x4, R14 ;  /* 0x00000004090e7825 */ /* 0x002fca00078e000e */
[----:B------:R1:W-:Y:S02]  /*1800*/  STG.E desc[UR6][R14.64], RZ ;  /* 0x000000ff0e007986 */ /* 0x0003e4000c101906 */
.L_x_39:
[----:B------:R-:W-:Y:S05]  /*1810*/  BSYNC.RECONVERGENT B1 ;  /* 0x0000000000017941 */ /* 0x000fea0003800200 */
.L_x_38:
[----:B------:R-:W-:-:S05]  /*1820*/  VIADD R9, R12, 0xfff ;  /* 0x00000fff0c097836 */ /* 0x000fca0000000000 */
[----:B------:R-:W-:-:S04]  /*1830*/  ISETP.GT.U32.AND P0, PT, R9, 0x13ea, PT ;  /* 0x000013ea0900780c */ /* 0x000fc80003f04070 */
[----:B------:R-:W-:-:S13]  /*1840*/  ISETP.GT.U32.OR P0, PT, R0, 0x386, P0 ;  /* 0x000003860000780c */ /* 0x000fda0000704470 */
[----:B------:R-:W-:Y:S05]  /*1850*/  @P0 BRA `(.L_x_41) ;  /* 0x0000001000d40947 */ /* 0x000fea0003800000 */
[----:B01234-:R-:W0:Y:S01]  /*1860*/  LDC.64 R14, c[0x0][0x380] ;  /* 0x0000e000ff0e7b82 */ /* 0x01fe220000000a00 */
[----:B------:R-:W-:-:S05]  /*1870*/  IADD3 R11, PT, PT, R7, R12, RZ ;  /* 0x0000000c070b7210 */ /* 0x000fca0007ffe0ff */
[----:B------:R-:W-:-:S04]  /*1880*/  VIADD R9, R11, 0x1000 ;  /* 0x000010000b097836 */ /* 0x000fc80000000000 */
[----:B0-----:R-:W-:-:S06]  /*1890*/  IMAD.WIDE.U32 R12, R9, 0x4, R14 ;  /* 0x00000004090c7825 */ /* 0x001fcc00078e000e */
[----:B------:R-:W2:Y:S02]  /*18a0*/  LDG.E R12, desc[UR6][R12.64] ;  /* 0x000000060c0c7981 */ /* 0x000ea4000c1e1900 */
[----:B--2---:R-:W-:-:S13]  /*18b0*/  ISETP.NE.AND P0, PT, R12, RZ, PT ;  /* 0x000000ff0c00720c */ /* 0x004fda0003f05270 */
[----:B------:R-:W-:Y:S05]  /*18c0*/  @!P0 BRA `(.L_x_42) ;  /* 0x00000000003c8947 */ /* 0x000fea0003800000 */
[----:B------:R-:W0:Y:S01]  /*18d0*/  LDC.64 R12, c[0x0][0x388] ;  /* 0x0000e200ff0c7b82 */ /* 0x000e220000000a00 */
[C---:B------:R-:W-:Y:S01]  /*18e0*/  IADD3 R15, PT, PT, R11.reuse, -0x3ed, RZ ;  /* 0xfffffc130b0f7810 */ /* 0x040fe20007ffe0ff */
        /* <DEDUP_REMOVED lines=13> */
.L_x_42:
[----:B------:R-:W0:Y:S02]  /*19c0*/  LDC.64 R12, c[0x0][0x388] ;  /* 0x0000e200ff0c7b82 */ /* 0x000e240000000a00 */
[----:B0-----:R-:W-:-:S05]  /*19d0*/  IMAD.WIDE.U32 R12, R9, 0x4, R12 ;  /* 0x00000004090c7825 */ /* 0x001fca00078e000c */
[----:B------:R0:W-:Y:S01]  /*19e0*/  STG.E desc[UR6][R12.64], RZ ;  /* 0x000000ff0c007986 */ /* 0x0001e2000c101906 */
[----:B------:R-:W-:Y:S05]  /*19f0*/  BRA `(.L_x_41) ;  /* 0x00000010006c7947 */ /* 0x000fea0003800000 */
.L_x_29:
[C---:B------:R-:W-:Y:S01]  /*1a00*/  ISETP.GE.U32.AND P0, PT, R3.reuse, 0xc00, PT ;  /* 0x00000c000300780c */ /* 0x040fe20003f06070 */
[----:B------:R-:W-:Y:S01]  /*1a10*/  VIADD R11, R3, 0x1 ;  /* 0x00000001030b7836 */ /* 0x000fe20000000000 */
[----:B------:R-:W-:Y:S01]  /*1a20*/  LOP3.LUT R18, R9, 0x3, RZ, 0xc0, !PT ;  /* 0x0000000309127812 */ /* 0x000fe200078ec0ff */
[----:B------:R-:W-:-:S10]  /*1a30*/  IMAD.MOV.U32 R13, RZ, RZ, RZ ;  /* 0x000000ffff0d7224 */ /* 0x000fd400078e00ff */
[----:B------:R-:W-:Y:S05]  /*1a40*/  @!P0 BRA `(.L_x_43) ;  /* 0x0000000800408947 */ /* 0x000fea0003800000 */
[----:B------:R-:W-:Y:S01]  /*1a50*/  LOP3.LUT R12, R9, 0xffff, RZ, 0xc0, !PT ;  /* 0x0000ffff090c7812 */ /* 0x000fe200078ec0ff */
[C---:B------:R-:W-:Y:S01]  /*1a60*/  IMAD R20, R3.reuse, 0x13ec, R6 ;  /* 0x000013ec03147824 */ /* 0x040fe200078e0206 */
[C---:B------:R-:W-:Y:S01]  /*1a70*/  ISETP.GT.U32.AND P4, PT, R0.reuse, R3, PT ;  /* 0x000000030000720c */ /* 0x040fe20003f84070 */
[C---:B------:R-:W-:Y:S01]  /*1a80*/  IMAD R21, R3.reuse, 0x13ec, R10 ;  /* 0x000013ec03157824 */ /* 0x040fe200078e020a */
[----:B------:R-:W-:Y:S01]  /*1a90*/  SHF.R.U32.HI R12, RZ, 0x2, R12 ;  /* 0x00000002ff0c7819 */ /* 0x000fe2000001160c */
[----:B------:R-:W0:Y:S01]  /*1aa0*/  LDCU.64 UR4, c[0x0][0x388] ;  /* 0x00007100ff0477ac */ /* 0x000e220008000a00 */
[----:B------:R-:W-:Y:S02]  /*1ab0*/  LOP3.LUT R19, R0, 0x800, RZ, 0xfc, !PT ;  /* 0x0000080000137812 */ /* 0x000fe400078efcff */
[----:B------:R-:W-:Y:S01]  /*1ac0*/  SHF.L.U32 R12, R12, 0x2, RZ ;  /* 0x000000020c0c7819 */ /* 0x000fe200000006ff */
[----:B------:R-:W1:Y:S01]  /*1ad0*/  LDCU.64 UR8, c[0x0][0x380] ;  /* 0x00007000ff0877ac */ /* 0x000e620008000a00 */
[----:B------:R-:W-:-:S02]  /*1ae0*/  IADD3 R22, PT, PT, R3, -0x3ff, -R0 ;  /* 0xfffffc0103167810 */ /* 0x000fc40007ffe800 */
[----:B------:R-:W-:-:S05]  /*1af0*/  LOP3.LUT R23, R12, 0xc, RZ, 0xe2, !PT ;  /* 0x0000000c0c177812 */ /* 0x000fca00078ee2ff */
[----:B------:R-:W-:-:S07]  /*1b00*/  IMAD.MOV R23, RZ, RZ, -R23 ;  /* 0x000000ffff177224 */ /* 0x000fce00078e0a17 */
.L_x_55:
[----:B------:R-:W-:Y:S01]  /*1b10*/  VIADD R24, R19, 0xfffff800 ;  /* 0xfffff80013187836 */ /* 0x000fe20000000000 */
[----:B---3--:R-:W-:Y:S01]  /*1b20*/  IADD3 R12, PT, PT, R22, 0x400, RZ ;  /* 0x00000400160c7810 */ /* 0x008fe20007ffe0ff */
[----:B------:R-:W-:Y:S01]  /*1b30*/  VIADD R23, R23, 0x4 ;  /* 0x0000000417177836 */ /* 0x000fe20000000000 */
[----:B------:R-:W-:Y:S01]  /*1b40*/  ISETP.GT.U32.AND P0, PT, R0, R3, PT ;  /* 0x000000030000720c */ /* 0x000fe20003f04070 */
[----:B------:R-:W-:Y:S01]  /*1b50*/  BSSY.RECONVERGENT B1, `(.L_x_44) ;  /* 0x000001f000017945 */ /* 0x000fe20003800200 */
[C---:B------:R-:W-:Y:S02]  /*1b60*/  ISETP.GT.U32.OR P1, PT, R24.reuse, 0x13e9, P4 ;  /* 0x000013e91800780c */ /* 0x040fe40002724470 */
[----:B------:R-:W-:Y:S02]  /*1b70*/  ISETP.GT.U32.OR P2, PT, R24, 0xfe9, P0 ;  /* 0x00000fe91800780c */ /* 0x000fe40000744470 */
[----:B------:R-:W-:Y:S02]  /*1b80*/  ISETP.LT.OR P1, PT, R12, 0x1, P1 ;  /* 0x000000010c00780c */ /* 0x000fe40000f21670 */
[----:B------:R-:W-:-:S02]  /*1b90*/  ISETP.NE.AND P3, PT, R23, RZ, PT ;  /* 0x000000ff1700720c */ /* 0x000fc40003f65270 */
[----:B------:R-:W-:-:S09]  /*1ba0*/  ISETP.LT.OR P2, PT, R22, 0x1, P2 ;  /* 0x000000011600780c */ /* 0x000fd20001741670 */
[----:B012---:R-:W-:Y:S05]  /*1bb0*/  @P1 BRA `(.L_x_45) ;  /* 0x0000000000601947 */ /* 0x007fea0003800000 */
[----:B------:R-:W2:Y:S01]  /*1bc0*/  LDC.64 R12, c[0x0][0x380] ;  /* 0x0000e000ff0c7b82 */ /* 0x000ea20000000a00 */
[----:B------:R-:W-:-:S04]  /*1bd0*/  VIADD R17, R20, 0x4fac00 ;  /* 0x004fac0014117836 */ /* 0x000fc80000000000 */
[----:B--2---:R-:W-:-:S06]  /*1be0*/  IMAD.WIDE.U32 R14, R17, 0x4, R12 ;  /* 0x00000004110e7825 */ /* 0x004fcc00078e000c */
[----:B------:R-:W2:Y:S02]  /*1bf0*/  LDG.E R14, desc[UR6][R14.64+0x4] ;  /* 0x000004060e0e7981 */ /* 0x000ea4000c1e1900 */
[----:B--2---:R-:W-:-:S13]  /*1c00*/  ISETP.NE.AND P1, PT, R14, RZ, PT ;  /* 0x000000ff0e00720c */ /* 0x004fda0003f25270 */
[----:B------:R-:W2:Y:S02]  /*1c10*/  @!P1 LDC.64 R12, c[0x0][0x388] ;  /* 0x0000e200ff0c9b82 */ /* 0x000ea40000000a00 */
[----:B--2---:R-:W-:-:S05]  /*1c20*/  @!P1 IMAD.WIDE.U32 R12, R17, 0x4, R12 ;  /* 0x00000004110c9825 */ /* 0x004fca00078e000c */
[----:B------:R2:W-:Y:S01]  /*1c30*/  @!P1 STG.E desc[UR6][R12.64+0x4], RZ ;  /* 0x000004ff0c009986 */ /* 0x0005e2000c101906 */
[----:B------:R-:W-:Y:S05]  /*1c40*/  @!P1 BRA `(.L_x_45) ;  /* 0x00000000003c9947 */ /* 0x000fea0003800000 */
[----:B------:R-:W2:Y:S01]  /*1c50*/  LDC.64 R14, c[0x0][0x388] ;  /* 0x0000e200ff0e7b82 */ /* 0x000ea20000000a00 */
[----:B------:R-:W-:Y:S02]  /*1c60*/  VIADD R25, R21, 0x4fb000 ;  /* 0x004fb00015197836 */ /* 0x000fe40000000000 */
[----:B------:R-:W-:-:S03]  /*1c70*/  VIADD R27, R20, 0x4f9814 ;  /* 0x004f9814141b7836 */ /* 0x000fc60000000000 */
[----:B------:R-:W-:-:S04]  /*1c80*/  IADD3 R25, P1, PT, R24, R25, RZ ;  /* 0x0000001918197210 */ /* 0x000fc80007f3e0ff */
[----:B------:R-:W-:Y:S02]  /*1c90*/  IADD3.X R26, PT, PT, RZ, RZ, RZ, P1, !PT ;  /* 0x000000ffff1a7210 */ /* 0x000fe40000ffe4ff */
[----:B0-----:R-:W-:Y:S01]  /*1ca0*/  LEA R16, P1, R25, UR4, 0x2 ;  /* 0x0000000419107c11 */ /* 0x001fe2000f8210ff */
[----:B--2---:R-:W-:-:S03]  /*1cb0*/  IMAD.WIDE.U32 R12, R17, 0x4, R14 ;  /* 0x00000004110c7825 */ /* 0x004fc600078e000e */
[----:B------:R-:W-:Y:S01]  /*1cc0*/  LEA.HI.X R17, R25, UR5, R26, 0x2, P1 ;  /* 0x0000000519117c11 */ /* 0x000fe200088f141a */
[----:B------:R-:W-:Y:S01]  /*1cd0*/  IMAD.WIDE.U32 R14, R27, 0x4, R14 ;  /* 0x000000041b0e7825 */ /* 0x000fe200078e000e */
[----:B------:R-:W2:Y:S04]  /*1ce0*/  LDG.E R25, desc[UR6][R12.64] ;  /* 0x000000060c197981 */ /* 0x000ea8000c1e1900 */
[----:B------:R-:W2:Y:S04]  /*1cf0*/  LDG.E R16, desc[UR6][R16.64+0x4] ;  /* 0x0000040610107981 */ /* 0x000ea8000c1e1900 */
[----:B------:R-:W2:Y:S02]  /*1d00*/  LDG.E R14, desc[UR6][R14.64] ;  /* 0x000000060e0e7981 */ /* 0x000ea4000c1e1900 */
[----:B--2---:R-:W-:-:S05]  /*1d10*/  VIMNMX3 R25, R25, R16, R14, PT ;  /* 0x000000101919720f */ /* 0x004fca000380010e */
[----:B------:R-:W-:-:S05]  /*1d20*/  VIADD R25, R25, 0x1 ;  /* 0x0000000119197836 */ /* 0x000fca0000000000 */
[----:B------:R3:W-:Y:S02]  /*1d30*/  STG.E desc[UR6][R12.64+0x4], R25 ;  /* 0x000004190c007986 */ /* 0x0007e4000c101906 */
.L_x_45:
[----:B01----:R-:W-:Y:S05]  /*1d40*/  BSYNC.RECONVERGENT B1 ;  /* 0x0000000000017941 */ /* 0x003fea0003800200 */
.L_x_44:
[----:B------:R-:W-:Y:S04]  /*1d50*/  BSSY.RECONVERGENT B1, `(.L_x_46) ;  /* 0x0000018000017945 */ /* 0x000fe80003800200 */
[----:B------:R-:W-:Y:S05]  /*1d60*/  @P2 BRA `(.L_x_47) ;  /* 0x0000000000582947 */ /* 0x000fea0003800000 */
[----:B--23--:R-:W0:Y:S02]  /*1d70*/  LDC.64 R12, c[0x0][0x380] ;  /* 0x0000e000ff0c7b82 */ /* 0x00ce240000000a00 */
[----:B0-----:R-:W-:-:S06]  /*1d80*/  IMAD.WIDE.U32 R12, R20, 0x4, R12 ;  /* 0x00000004140c7825 */ /* 0x001fcc00078e000c */
[----:B------:R-:W2:Y:S02]  /*1d90*/  LDG.E R12, desc[UR6][R12.64+0x4] ;  /* 0x000004060c0c7981 */ /* 0x000ea4000c1e1900 */
[----:B--2---:R-:W-:-:S13]  /*1da0*/  ISETP.NE.AND P1, PT, R12, RZ, PT ;  /* 0x000000ff0c00720c */ /* 0x004fda0003f25270 */
[----:B------:R-:W-:Y:S05]  /*1db0*/  @!P1 BRA `(.L_x_48) ;  /* 0x0000000000389947 */ /* 0x000fea0003800000 */
[----:B------:R-:W-:Y:S01]  /*1dc0*/  VIADD R12, R19, 0xfffffc00 ;  /* 0xfffffc00130c7836 */ /* 0x000fe20000000000 */
[----:B------:R-:W-:-:S04]  /*1dd0*/  LEA R14, P1, R20, UR4, 0x2 ;  /* 0x00000004140e7c11 */ /* 0x000fc8000f8210ff */
[----:B------:R-:W-:Y:S02]  /*1de0*/  IADD3 R13, P2, PT, R12, R21, RZ ;  /* 0x000000150c0d7210 */ /* 0x000fe40007f5e0ff */
[----:B------:R-:W-:-:S03]  /*1df0*/  LEA.HI.X R15, R20, UR5, RZ, 0x2, P1 ;  /* 0x00000005140f7c11 */ /* 0x000fc600088f14ff */
[----:B------:R-:W-:Y:S01]  /*1e00*/  IMAD.X R16, RZ, RZ, RZ, P2 ;  /* 0x000000ffff107224 */ /* 0x000fe200010e06ff */
[----:B------:R-:W-:-:S04]  /*1e10*/  LEA R12, P2, R13, UR4, 0x2 ;  /* 0x000000040d0c7c11 */ /* 0x000fc8000f8410ff */
[----:B------:R-:W-:Y:S02]  /*1e20*/  LEA.HI.X R13, R13, UR5, R16, 0x2, P2 ;  /* 0x000000050d0d7c11 */ /* 0x000fe400090f1410 */
[----:B------:R-:W2:Y:S04]  /*1e30*/  LDG.E R16, desc[UR6][R14.64] ;  /* 0x000000060e107981 */ /* 0x000ea8000c1e1900 */
[----:B------:R-:W2:Y:S04]  /*1e40*/  LDG.E R17, desc[UR6][R12.64+0x4] ;  /* 0x000004060c117981 */ /* 0x000ea8000c1e1900 */
[----:B------:R-:W2:Y:S02]  /*1e50*/  LDG.E R25, desc[UR6][R12.64] ;  /* 0x000000060c197981 */ /* 0x000ea4000c1e1900 */
[----:B--2---:R-:W-:-:S04]  /*1e60*/  VIMNMX3 R16, R16, R17, R25, PT ;  /* 0x000000111010720f */ /* 0x004fc80003800119 */
[----:B------:R-:W-:-:S05]  /*1e70*/  IADD3 R17, PT, PT, R16, 0x1, RZ ;  /* 0x0000000110117810 */ /* 0x000fca0007ffe0ff */
[----:B------:R0:W-:Y:S01]  /*1e80*/  STG.E desc[UR6][R14.64+0x4], R17 ;  /* 0x000004110e007986 */ /* 0x0001e2000c101906 */
[----:B------:R-:W-:Y:S05]  /*1e90*/  BRA `(.L_x_47) ;  /* 0x00000000000c7947 */ /* 0x000fea0003800000 */
.L_x_48:
[----:B------:R-:W-:-:S04]  /*1ea0*/  LEA R12, P1, R20, UR4, 0x2 ;  /* 0x00000004140c7c11 */ /* 0x000fc8000f8210ff */
[----:B------:R-:W-:-:S05]  /*1eb0*/  LEA.HI.X R13, R20, UR5, RZ, 0x2, P1 ;  /* 0x00000005140d7c11 */ /* 0x000fca00088f14ff */
[----:B------:R1:W-:Y:S04]  /*1ec0*/  STG.E desc[UR6][R12.64+0x4], RZ ;  /* 0x000004ff0c007986 */ /* 0x0003e8000c101906 */
.L_x_47:
[----:B------:R-:W-:Y:S05]  /*1ed0*/  BSYNC.RECONVERGENT B1 ;  /* 0x0000000000017941 */ /* 0x000fea0003800200 */
.L_x_46:
[----:B-123--:R-:W-:Y:S01]  /*1ee0*/  VIADD R12, R22, 0xfffffc00 ;  /* 0xfffffc00160c7836 */ /* 0x00efe20000000000 */
[----:B------:R-:W-:Y:S01]  /*1ef0*/  ISETP.GT.U32.OR P1, PT, R24, 0xbe9, P0 ;  /* 0x00000be91800780c */ /* 0x000fe20000724470 */
[----:B------:R-:W-:Y:S03]  /*1f00*/  BSSY.RECONVERGENT B1, `(.L_x_49) ;  /* 0x000001a000017945 */ /* 0x000fe60003800200 */
[----:B------:R-:W-:-:S13]  /*1f10*/  ISETP.LT.OR P1, PT, R12, 0x1, P1 ;  /* 0x000000010c00780c */ /* 0x000fda0000f21670 */
[----:B------:R-:W-:Y:S05]  /*1f20*/  @P1 BRA `(.L_x_50) ;  /* 0x00000000005c1947 */ /* 0x000fea0003800000 */
[----:B------:R-:W1:Y:S01]  /*1f30*/  LDC.64 R12, c[0x0][0x380] ;  /* 0x0000e000ff0c7b82 */ /* 0x000e620000000a00 */
[----:B0-----:R-:W-:-:S04]  /*1f40*/  VIADD R15, R20, 0xffb05400 ;  /* 0xffb05400140f7836 */ /* 0x001fc80000000000 */
[----:B-1----:R-:W-:-:S06]  /*1f50*/  IMAD.WIDE.U32 R12, R15, 0x4, R12 ;  /* 0x000000040f0c7825 */ /* 0x002fcc00078e000c */
[----:B------:R-:W2:Y:S02]  /*1f60*/  LDG.E R12, desc[UR6][R12.64+0x4] ;  /* 0x000004060c0c7981 */ /* 0x000ea4000c1e1900 */
[----:B--2---:R-:W-:-:S13]  /*1f70*/  ISETP.NE.AND P1, PT, R12, RZ, PT ;  /* 0x000000ff0c00720c */ /* 0x004fda0003f25270 */
[----:B------:R-:W-:Y:S05]  /*1f80*/  @!P1 BRA `(.L_x_51) ;  /* 0x0000000000389947 */ /* 0x000fea0003800000 */
[----:B------:R-:W-:Y:S01]  /*1f90*/  VIADD R12, R21, 0xffb05000 ;  /* 0xffb05000150c7836 */ /* 0x000fe20000000000 */
[----:B------:R-:W-:-:S04]  /*1fa0*/  LEA R14, P1, R15, UR4, 0x2 ;  /* 0x000000040f0e7c11 */ /* 0x000fc8000f8210ff */
[----:B------:R-:W-:Y:S02]  /*1fb0*/  IADD3 R13, P2, PT, R12, R19, RZ ;  /* 0x000000130c0d7210 */ /* 0x000fe40007f5e0ff */
[----:B------:R-:W-:Y:S02]  /*1fc0*/  LEA.HI.X R15, R15, UR5, RZ, 0x2, P1 ;  /* 0x000000050f0f7c11 */ /* 0x000fe400088f14ff */
[----:B------:R-:W-:Y:S02]  /*1fd0*/  IADD3.X R16, PT, PT, RZ, RZ, RZ, P2, !PT ;  /* 0x000000ffff107210 */ /* 0x000fe400017fe4ff */
[----:B------:R-:W-:-:S04]  /*1fe0*/  LEA R12, P2, R13, UR4, 0x2 ;  /* 0x000000040d0c7c11 */ /* 0x000fc8000f8410ff */
[----:B------:R-:W-:Y:S02]  /*1ff0*/  LEA.HI.X R13, R13, UR5, R16, 0x2, P2 ;  /* 0x000000050d0d7c11 */ /* 0x000fe400090f1410 */
[----:B------:R-:W2:Y:S04]  /*2000*/  LDG.E R16, desc[UR6][R14.64] ;  /* 0x000000060e107981 */ /* 0x000ea8000c1e1900 */
[----:B------:R-:W2:Y:S04]  /*2010*/  LDG.E R17, desc[UR6][R12.64+0x4] ;  /* 0x000004060c117981 */ /* 0x000ea8000c1e1900 */
[----:B------:R-:W2:Y:S02]  /*2020*/  LDG.E R24, desc[UR6][R12.64] ;  /* 0x000000060c187981 */ /* 0x000ea4000c1e1900 */
[----:B--2---:R-:W-:-:S05]  /*2030*/  VIMNMX3 R16, R16, R17, R24, PT ;  /* 0x000000111010720f */ /* 0x004fca0003800118 */
[----:B------:R-:W-:-:S05]  /*2040*/  VIADD R17, R16, 0x1 ;  /* 0x0000000110117836 */ /* 0x000fca0000000000 */
[----:B------:R1:W-:Y:S01]  /*2050*/  STG.E desc[UR6][R14.64+0x4], R17 ;  /* 0x000004110e007986 */ /* 0x0003e2000c101906 */
[----:B------:R-:W-:Y:S05]  /*2060*/  BRA `(.L_x_50) ;  /* 0x00000000000c7947 */ /* 0x000fea0003800000 */
.L_x_51:
[----:B------:R-:W-:-:S04]  /*2070*/  LEA R12, P1, R15, UR4, 0x2 ;  /* 0x000000040f0c7c11 */ /* 0x000fc8000f8210ff */
[----:B------:R-:W-:-:S05]  /*2080*/  LEA.HI.X R13, R15, UR5, RZ, 0x2, P1 ;  /* 0x000000050f0d7c11 */ /* 0x000fca00088f14ff */
[----:B------:R2:W-:Y:S04]  /*2090*/  STG.E desc[UR6][R12.64+0x4], RZ ;  /* 0x000004ff0c007986 */ /* 0x0005e8000c101906 */
.L_x_50:
[----:B------:R-:W-:Y:S05]  /*20a0*/  BSYNC.RECONVERGENT B1 ;  /* 0x0000000000017941 */ /* 0x000fea0003800200 */
.L_x_49:
[----:B--2---:R-:W-:Y:S01]  /*20b0*/  VIADD R13, R19, 0x401 ;  /* 0x00000401130d7836 */ /* 0x004fe20000000000 */
[----:B------:R-:W-:Y:S01]  /*20c0*/  BSSY.RECONVERGENT B1, `(.L_x_52) ;  /* 0x0000021000017945 */ /* 0x000fe20003800200 */
[----:B------:R-:W-:-:S03]  /*20d0*/  VIADD R12, R22, 0xfffff800 ;  /* 0xfffff800160c7836 */ /* 0x000fc60000000000 */
[----:B------:R-:W-:-:S04]  /*20e0*/  ISETP.GT.U32.OR P0, PT, R13, 0x13ea, P0 ;  /* 0x000013ea0d00780c */ /* 0x000fc80000704470 */
[----:B------:R-:W-:-:S13]  /*20f0*/  ISETP.LT.OR P0, PT, R12, 0x1, P0 ;  /* 0x000000010c00780c */ /* 0x000fda0000701670 */
[----:B------:R-:W-:Y:S05]  /*2100*/  @P0 BRA `(.L_x_53) ;  /* 0x0000000000700947 */ /* 0x000fea0003800000 */
[----:B01----:R-:W-:Y:S01]  /*2110*/  VIADD R17, R19, 0x400 ;  /* 0x0000040013117836 */ /* 0x003fe20000000000 */
[----:B------:R-:W-:-:S04]  /*2120*/  IADD3 R12, PT, PT, R21, -0x9f4c14, RZ ;  /* 0xff60b3ec150c7810 */ /* 0x000fc80007ffe0ff */
[----:B------:R-:W-:-:S05]  /*2130*/  IADD3 R12, P0, PT, R12, R17, RZ ;  /* 0x000000110c0c7210 */ /* 0x000fca0007f1e0ff */
[----:B------:R-:W-:Y:S02]  /*2140*/  IMAD.X R15, RZ, RZ, RZ, P0 ;  /* 0x000000ffff0f7224 */ /* 0x000fe400000e06ff */
[----:B------:R-:W-:-:S03]  /*2150*/  IMAD.SHL.U32 R14, R12, 0x4, RZ ;  /* 0x000000040c0e7824 */ /* 0x000fc600078e00ff */
[----:B------:R-:W-:Y:S02]  /*2160*/  SHF.L.U64.HI R15, R12, 0x2, R15 ;  /* 0x000000020c0f7819 */ /* 0x000fe4000001020f */
[----:B------:R-:W-:-:S04]  /*2170*/  IADD3 R12, P0, PT, R14, UR8, RZ ;  /* 0x000000080e0c7c10 */ /* 0x000fc8000ff1e0ff */
[----:B------:R-:W-:-:S05]  /*2180*/  IADD3.X R13, PT, PT, R15, UR9, RZ, P0, !PT ;  /* 0x000000090f0d7c10 */ /* 0x000fca00087fe4ff */
[----:B------:R-:W2:Y:S02]  /*2190*/  LDG.E R12, desc[UR6][R12.64+0x4] ;  /* 0x000004060c0c7981 */ /* 0x000ea4000c1e1900 */
[----:B--2---:R-:W-:-:S13]  /*21a0*/  ISETP.NE.AND P0, PT, R12, RZ, PT ;  /* 0x000000ff0c00720c */ /* 0x004fda0003f05270 */
[----:B------:R-:W-:Y:S05]  /*21b0*/  @!P0 BRA `(.L_x_54) ;  /* 0x0000000000388947 */ /* 0x000fea0003800000 */
[----:B------:R-:W-:Y:S02]  /*21c0*/  IADD3 R12, PT, PT, R21, -0x9f6000, RZ ;  /* 0xff60a000150c7810 */ /* 0x000fe40007ffe0ff */
[----:B------:R-:W-:Y:S02]  /*21d0*/  IADD3 R14, P0, PT, R14, UR4, RZ ;  /* 0x000000040e0e7c10 */ /* 0x000fe4000ff1e0ff */
[----:B------:R-:W-:Y:S02]  /*21e0*/  IADD3 R13, P1, PT, R17, R12, RZ ;  /* 0x0000000c110d7210 */ /* 0x000fe40007f3e0ff */
[----:B------:R-:W-:-:S03]  /*21f0*/  IADD3.X R15, PT, PT, R15, UR5, RZ, P0, !PT ;  /* 0x000000050f0f7c10 */ /* 0x000fc600087fe4ff */
[----:B------:R-:W-:Y:S01]  /*2200*/  IMAD.X R16, RZ, RZ, RZ, P1 ;  /* 0x000000ffff107224 */ /* 0x000fe200008e06ff */
        /* <DEDUP_REMOVED lines=9> */
.L_x_54:
[----:B------:R-:W-:-:S04]  /*22a0*/  IADD3 R12, P0, PT, R14, UR4, RZ ;  /* 0x000000040e0c7c10 */ /* 0x000fc8000ff1e0ff */
[----:B------:R-:W-:-:S05]  /*22b0*/  IADD3.X R13, PT, PT, R15, UR5, RZ, P0, !PT ;  /* 0x000000050f0d7c10 */ /* 0x000fca00087fe4ff */
[----:B------:R3:W-:Y:S04]  /*22c0*/  STG.E desc[UR6][R12.64+0x4], RZ ;  /* 0x000004ff0c007986 */ /* 0x0007e8000c101906 */
.L_x_53:
[----:B------:R-:W-:Y:S05]  /*22d0*/  BSYNC.RECONVERGENT B1 ;  /* 0x0000000000017941 */ /* 0x000fea0003800200 */
.L_x_52:
[----:B------:R-:W-:Y:S01]  /*22e0*/  VIADD R19, R19, 0x1000 ;  /* 0x0000100013137836 */ /* 0x000fe20000000000 */
[----:B------:R-:W-:Y:S01]  /*22f0*/  IADD3 R20, PT, PT, R20, -0x13eb000, RZ ;  /* 0xfec1500014147810 */ /* 0x000fe20007ffe0ff */
[----:B------:R-:W-:Y:S02]  /*2300*/  VIADD R21, R21, 0xfec14000 ;  /* 0xfec1400015157836 */ /* 0x000fe40000000000 */
[----:B------:R-:W-:Y:S01]  /*2310*/  VIADD R22, R22, 0xfffff000 ;  /* 0xfffff00016167836 */ /* 0x000fe20000000000 */
[----:B------:R-:W-:Y:S06]  /*2320*/  @P3 BRA `(.L_x_55) ;  /* 0xfffffff400f83947 */ /* 0x000fec000383ffff */
[----:B------:R-:W-:-:S05]  /*2330*/  IMAD.SHL.U32 R9, R9, 0x400, RZ ;  /* 0x0000040009097824 */ /* 0x000fca00078e00ff */
[----:B---3--:R-:W-:-:S07]  /*2340*/  LOP3.LUT R13, R9, 0x3000, RZ, 0xc0, !PT ;  /* 0x00003000090d7812 */ /* 0x008fce00078ec0ff */
.L_x_43:
[----:B------:R-:W-:-:S13]  /*2350*/  ISETP.NE.AND P0, PT, R18, RZ, PT ;  /* 0x000000ff1200720c */ /* 0x000fda0003f05270 */
[----:B------:R-:W-:Y:S05]  /*2360*/  @!P0 BRA `(.L_x_41) ;  /* 0x0000000800108947 */ /* 0x000fea0003800000 */
[C---:B------:R-:W-:Y:S01]  /*2370*/  IADD3 R20, PT, PT, R0.reuse, R13, RZ ;  /* 0x0000000d00147210 */ /* 0x040fe20007ffe0ff */
[----:B------:R-:W-:Y:S01]  /*2380*/  BSSY.RECONVERGENT B1, `(.L_x_56) ;  /* 0x000002a000017945 */ /* 0x000fe20003800200 */
[----:B------:R-:W-:-:S03]  /*2390*/  ISETP.GT.U32.AND P0, PT, R0, R3, PT ;  /* 0x000000030000720c */ /* 0x000fc60003f04070 */
[----:B------:R-:W-:Y:S02]  /*23a0*/  VIADD R12, R20, 0x1 ;  /* 0x00000001140c7836 */ /* 0x000fe40000000000 */
[----:B------:R-:W-:-:S03]  /*23b0*/  IMAD.IADD R9, R11, 0x1, -R20 ;  /* 0x000000010b097824 */ /* 0x000fc600078e0a14 */
[----:B------:R-:W-:-:S04]  /*23c0*/  ISETP.GT.U32.OR P1, PT, R12, 0x13ea, P0 ;  /* 0x000013ea0c00780c */ /* 0x000fc80000724470 */
[----:B------:R-:W-:-:S13]  /*23d0*/  ISETP.LT.OR P1, PT, R9, 0x1, P1 ;  /* 0x000000010900780c */ /* 0x000fda0000f21670 */
[----:B------:R-:W-:Y:S05]  /*23e0*/  @P1 BRA `(.L_x_57) ;  /* 0x00000000008c1947 */ /* 0x000fea0003800000 */
[----:B------:R-:W3:Y:S01]  /*23f0*/  LDCU.64 UR4, c[0x0][0x380] ;  /* 0x00007000ff0477ac */ /* 0x000ee20008000a00 */
[----:B012---:R-:W-:-:S05]  /*2400*/  IMAD R15, R9, 0x13ec, RZ ;  /* 0x000013ec090f7824 */ /* 0x007fca00078e02ff */
[----:B------:R-:W-:-:S04]  /*2410*/  IADD3 R9, P1, PT, R20, R15, RZ ;  /* 0x0000000f14097210 */ /* 0x000fc80007f3e0ff */
[----:B------:R-:W-:Y:S01]  /*2420*/  SHF.L.U32 R22, R9, 0x2, RZ ;  /* 0x0000000209167819 */ /* 0x000fe200000006ff */
[----:B------:R-:W-:-:S05]  /*2430*/  IMAD.X R12, RZ, RZ, RZ, P1 ;  /* 0x000000ffff0c7224 */ /* 0x000fca00008e06ff */
[----:B------:R-:W-:Y:S02]  /*2440*/  SHF.L.U64.HI R9, R9, 0x2, R12 ;  /* 0x0000000209097819 */ /* 0x000fe4000001020c */
[----:B---3--:R-:W-:-:S04]  /*2450*/  IADD3 R12, P1, PT, R22, UR4, RZ ;  /* 0x00000004160c7c10 */ /* 0x008fc8000ff3e0ff */
[----:B------:R-:W-:-:S05]  /*2460*/  IADD3.X R13, PT, PT, R9, UR5, RZ, P1, !PT ;  /* 0x00000005090d7c10 */ /* 0x000fca0008ffe4ff */
[----:B------:R-:W2:Y:S02]  /*2470*/  LDG.E R12, desc[UR6][R12.64+0x4] ;  /* 0x000004060c0c7981 */ /* 0x000ea4000c1e1900 */
[----:B--2---:R-:W-:-:S13]  /*2480*/  ISETP.NE.AND P1, PT, R12, RZ, PT ;  /* 0x000000ff0c00720c */ /* 0x004fda0003f25270 */
[----:B------:R-:W-:Y:S05]  /*2490*/  @!P1 BRA `(.L_x_58) ;  /* 0x0000000000509947 */ /* 0x000fea0003800000 */
[----:B------:R-:W0:Y:S01]  /*24a0*/  LDC.64 R16, c[0x0][0x388] ;  /* 0x0000e200ff107b82 */ /* 0x000e220000000a00 */
[----:B------:R-:W1:Y:S01]  /*24b0*/  LDCU.64 UR4, c[0x0][0x388] ;  /* 0x00007100ff0477ac */ /* 0x000e620008000a00 */
[----:B------:R-:W-:Y:S02]  /*24c0*/  VIADD R13, R15, 0xffffec14 ;  /* 0xffffec140f0d7836 */ /* 0x000fe40000000000 */
[----:B------:R-:W-:-:S03]  /*24d0*/  IMAD.IADD R15, R20, 0x1, R15 ;  /* 0x00000001140f7824 */ /* 0x000fc600078e020f */
[----:B------:R-:W-:Y:S01]  /*24e0*/  IADD3 R19, P1, PT, R20, R13, RZ ;  /* 0x0000000d14137210 */ /* 0x000fe20007f3e0ff */
[----:B------:R-:W-:-:S03]  /*24f0*/  VIADD R13, R15, 0xffffec14 ;  /* 0xffffec140f0d7836 */ /* 0x000fc60000000000 */
[----:B------:R-:W-:Y:S02]  /*2500*/  IADD3.X R24, PT, PT, RZ, RZ, RZ, P1, !PT ;  /* 0x000000ffff187210 */ /* 0x000fe40000ffe4ff */
[----:B-1----:R-:W-:Y:S01]  /*2510*/  LEA R12, P1, R19, UR4, 0x2 ;  /* 0x00000004130c7c11 */ /* 0x002fe2000f8210ff */
[----:B0-----:R-:W-:-:S04]  /*2520*/  IMAD.WIDE.U32 R14, R15, 0x4, R16 ;  /* 0x000000040f0e7825 */ /* 0x001fc800078e0010 */
[----:B------:R-:W-:Y:S01]  /*2530*/  IMAD.WIDE.U32 R16, R13, 0x4, R16 ;  /* 0x000000040d107825 */ /* 0x000fe200078e0010 */
[----:B------:R-:W-:Y:S01]  /*2540*/  LEA.HI.X R13, R19, UR5, R24, 0x2, P1 ;  /* 0x00000005130d7c11 */ /* 0x000fe200088f1418 */
[----:B------:R-:W2:Y:S04]  /*2550*/  LDG.E R14, desc[UR6][R14.64] ;  /* 0x000000060e0e7981 */ /* 0x000ea8000c1e1900 */
[----:B------:R-:W2:Y:S04]  /*2560*/  LDG.E R16, desc[UR6][R16.64] ;  /* 0x0000000610107981 */ /* 0x000ea8000c1e1900 */
[----:B------:R-:W2:Y:S01]  /*2570*/  LDG.E R13, desc[UR6][R12.64+0x4] ;  /* 0x000004060c0d7981 */ /* 0x000ea2000c1e1900 */
[----:B------:R-:W-:-:S04]  /*2580*/  IADD3 R22, P1, PT, R22, UR4, RZ ;  /* 0x0000000416167c10 */ /* 0x000fc8000ff3e0ff */
[----:B------:R-:W-:Y:S02]  /*2590*/  IADD3.X R23, PT, PT, R9, UR5, RZ, P1, !PT ;  /* 0x0000000509177c10 */ /* 0x000fe40008ffe4ff */
[----:B--2---:R-:W-:-:S05]  /*25a0*/  VIMNMX3 R19, R14, R13, R16, PT ;  /* 0x0000000d0e13720f */ /* 0x004fca0003800110 */
[----:B------:R-:W-:-:S05]  /*25b0*/  VIADD R19, R19, 0x1 ;  /* 0x0000000113137836 */ /* 0x000fca0000000000 */
[----:B------:R3:W-:Y:S01]  /*25c0*/  STG.E desc[UR6][R22.64+0x4], R19 ;  /* 0x0000041316007986 */ /* 0x0007e2000c101906 */
[----:B------:R-:W-:Y:S05]  /*25d0*/  BRA `(.L_x_57) ;  /* 0x0000000000107947 */ /* 0x000fea0003800000 */
.L_x_58:
[----:B------:R-:W0:Y:S02]  /*25e0*/  LDCU.64 UR4, c[0x0][0x388] ;  /* 0x00007100ff0477ac */ /* 0x000e240008000a00 */
[----:B0-----:R-:W-:-:S04]  /*25f0*/  IADD3 R22, P1, PT, R22, UR4, RZ ;  /* 0x0000000416167c10 */ /* 0x001fc8000ff3e0ff */
[----:B------:R-:W-:-:S05]  /*2600*/  IADD3.X R23, PT, PT, R9, UR5, RZ, P1, !PT ;  /* 0x0000000509177c10 */ /* 0x000fca0008ffe4ff */
[----:B------:R4:W-:Y:S04]  /*2610*/  STG.E desc[UR6][R22.64+0x4], RZ ;  /* 0x000004ff16007986 */ /* 0x0009e8000c101906 */
.L_x_57:
[----:B------:R-:W-:Y:S05]  /*2620*/  BSYNC.RECONVERGENT B1 ;  /* 0x0000000000017941 */ /* 0x000fea0003800200 */
.L_x_56:
[----:B------:R-:W-:-:S13]  /*2630*/  ISETP.NE.AND P1, PT, R18, 0x1, PT ;  /* 0x000000011200780c */ /* 0x000fda0003f25270 */
[----:B------:R-:W-:Y:S05]  /*2640*/  @!P1 BRA `(.L_x_41) ;  /* 0x0000000400589947 */ /* 0x000fea0003800000 */
[C---:B------:R-:W-:Y:S01]  /*2650*/  VIADD R9, R20.reuse, 0x401 ;  /* 0x0000040114097836 */ /* 0x040fe20000000000 */
[----:B------:R-:W-:Y:S01]  /*2660*/  BSSY.RECONVERGENT B1, `(.L_x_59) ;  /* 0x0000029000017945 */ /* 0x000fe20003800200 */
[----:B---3--:R-:W-:-:S03]  /*2670*/  VIADD R19, R20, 0x400 ;  /* 0x0000040014137836 */ /* 0x008fc60000000000 */
[----:B------:R-:W-:Y:S02]  /*2680*/  ISETP.GT.U32.OR P1, PT, R9, 0x13ea, P0 ;  /* 0x000013ea0900780c */ /* 0x000fe40000724470 */
[----:B------:R-:W-:-:S04]  /*2690*/  IADD3 R9, PT, PT, R11, -R19, RZ ;  /* 0x800000130b097210 */ /* 0x000fc80007ffe0ff */
[----:B------:R-:W-:-:S13]  /*26a0*/  ISETP.LT.OR P1, PT, R9, 0x1, P1 ;  /* 0x000000010900780c */ /* 0x000fda0000f21670 */
[----:B------:R-:W-:Y:S05]  /*26b0*/  @P1 BRA `(.L_x_60) ;  /* 0x00000000008c1947 */ /* 0x000fea0003800000 */
[----:B------:R-:W3:Y:S01]  /*26c0*/  LDCU.64 UR4, c[0x0][0x380] ;  /* 0x00007000ff0477ac */ /* 0x000ee20008000a00 */
[----:B012---:R-:W-:-:S05]  /*26d0*/  IMAD R14, R9, 0x13ec, RZ ;  /* 0x000013ec090e7824 */ /* 0x007fca00078e02ff */
[----:B------:R-:W-:-:S05]  /*26e0*/  IADD3 R9, P1, PT, R19, R14, RZ ;  /* 0x0000000e13097210 */ /* 0x000fca0007f3e0ff */
[----:B------:R-:W-:Y:S02]  /*26f0*/  IMAD.X R12, RZ, RZ, RZ, P1 ;  /* 0x000000ffff0c7224 */ /* 0x000fe400008e06ff */
[----:B----4-:R-:W-:-:S03]  /*2700*/  IMAD.SHL.U32 R22, R9, 0x4, RZ ;  /* 0x0000000409167824 */ /* 0x010fc600078e00ff */
        /* <DEDUP_REMOVED lines=8> */
[----:B------:R-:W-:Y:S01]  /*2790*/  VIADD R12, R14, 0xffffec14 ;  /* 0xffffec140e0c7836 */ /* 0x000fe20000000000 */
[----:B------:R-:W-:-:S04]  /*27a0*/  IADD3 R15, PT, PT, R19, R14, RZ ;  /* 0x0000000e130f7210 */ /* 0x000fc80007ffe0ff */
[----:B------:R-:W-:Y:S01]  /*27b0*/  IADD3 R19, P1, PT, R19, R12, RZ ;  /* 0x0000000c13137210 */ /* 0x000fe20007f3e0ff */
[----:B------:R-:W-:-:S04]  /*27c0*/  VIADD R13, R15, 0xffffec14 ;  /* 0xffffec140f0d7836 */ /* 0x000fc80000000000 */
[----:B------:R-:W-:Y:S01]  /*27d0*/  IMAD.X R24, RZ, RZ, RZ, P1 ;  /* 0x000000ffff187224 */ /* 0x000fe200008e06ff */
        /* <DEDUP_REMOVED lines=13> */
.L_x_61:
[----:B------:R-:W0:Y:S02]  /*28b0*/  LDCU.64 UR4, c[0x0][0x388] ;  /* 0x00007100ff0477ac */ /* 0x000e240008000a00 */
[----:B0-----:R-:W-:-:S04]  /*28c0*/  IADD3 R22, P1, PT, R22, UR4, RZ ;  /* 0x0000000416167c10 */ /* 0x001fc8000ff3e0ff */
[----:B------:R-:W-:-:S05]  /*28d0*/  IADD3.X R23, PT, PT, R9, UR5, RZ, P1, !PT ;  /* 0x0000000509177c10 */ /* 0x000fca0008ffe4ff */
[----:B------:R0:W-:Y:S04]  /*28e0*/  STG.E desc[UR6][R22.64+0x4], RZ ;  /* 0x000004ff16007986 */ /* 0x0001e8000c101906 */
.L_x_60:
[----:B------:R-:W-:Y:S05]  /*28f0*/  BSYNC.RECONVERGENT B1 ;  /* 0x0000000000017941 */ /* 0x000fea0003800200 */
.L_x_59:
[----:B------:R-:W-:-:S13]  /*2900*/  ISETP.NE.AND P1, PT, R18, 0x2, PT ;  /* 0x000000021200780c */ /* 0x000fda0003f25270 */
[----:B------:R-:W-:Y:S05]  /*2910*/  @!P1 BRA `(.L_x_41) ;  /* 0x0000000000a49947 */ /* 0x000fea0003800000 */
[C---:B------:R-:W-:Y:S01]  /*2920*/  IADD3 R9, PT, PT, R20.reuse, 0x801, RZ ;  /* 0x0000080114097810 */ /* 0x040fe20007ffe0ff */
[----:B------:R-:W-:-:S03]  /*2930*/  VIADD R20, R20, 0x800 ;  /* 0x0000080014147836 */ /* 0x000fc60000000000 */
[----:B------:R-:W-:Y:S01]  /*2940*/  ISETP.GT.U32.OR P0, PT, R9, 0x13ea, P0 ;  /* 0x000013ea0900780c */ /* 0x000fe20000704470 */
[----:B------:R-:W-:-:S05]  /*2950*/  IMAD.IADD R11, R11, 0x1, -R20 ;  /* 0x000000010b0b7824 */ /* 0x000fca00078e0a14 */
[----:B------:R-:W-:-:S13]  /*2960*/  ISETP.LT.OR P0, PT, R11, 0x1, P0 ;  /* 0x000000010b00780c */ /* 0x000fda0000701670 */
[----:B------:R-:W-:Y:S05]  /*2970*/  @P0 BRA `(.L_x_41) ;  /* 0x00000000008c0947 */ /* 0x000fea0003800000 */
[----:B------:R-:W5:Y:S01]  /*2980*/  LDCU.64 UR4, c[0x0][0x380] ;  /* 0x00007000ff0477ac */ /* 0x000f620008000a00 */
[----:B012---:R-:W-:-:S05]  /*2990*/  IMAD R15, R11, 0x13ec, RZ ;  /* 0x000013ec0b0f7824 */ /* 0x007fca00078e02ff */
[----:B------:R-:W-:-:S04]  /*29a0*/  IADD3 R9, P0, PT, R20, R15, RZ ;  /* 0x0000000f14097210 */ /* 0x000fc80007f1e0ff */
[----:B------:R-:W-:Y:S01]  /*29b0*/  SHF.L.U32 R18, R9, 0x2, RZ ;  /* 0x0000000209127819 */ /* 0x000fe200000006ff */
[----:B------:R-:W-:-:S05]  /*29c0*/  IMAD.X R12, RZ, RZ, RZ, P0 ;  /* 0x000000ffff0c7224 */ /* 0x000fca00000e06ff */
[----:B------:R-:W-:Y:S02]  /*29d0*/  SHF.L.U64.HI R9, R9, 0x2, R12 ;  /* 0x0000000209097819 */ /* 0x000fe4000001020c */
[----:B-----5:R-:W-:-:S04]  /*29e0*/  IADD3 R12, P0, PT, R18, UR4, RZ ;  /* 0x00000004120c7c10 */ /* 0x020fc8000ff1e0ff */
        /* <DEDUP_REMOVED lines=8> */
[----:B------:R-:W-:Y:S02]  /*2a70*/  IADD3 R13, P0, PT, R20, R11, RZ ;  /* 0x0000000b140d7210 */ /* 0x000fe40007f1e0ff */
[----:B------:R-:W-:-:S03]  /*2a80*/  IADD3 R11, PT, PT, R15, -0x13ec, RZ ;  /* 0xffffec140f0b7810 */ /* 0x000fc60007ffe0ff */
[----:B------:R-:W-:Y:S01]  /*2a90*/  IMAD.X R20, RZ, RZ, RZ, P0 ;  /* 0x000000ffff147224 */ /* 0x000fe200000e06ff */
[----:B-1----:R-:W-:-:S04]  /*2aa0*/  LEA R12, P0, R13, UR4, 0x2 ;  /* 0x000000040d0c7c11 */ /* 0x002fc8000f8010ff */
[----:B------:R-:W-:Y:S01]  /*2ab0*/  LEA.HI.X R13, R13, UR5, R20, 0x2, P0 ;  /* 0x000000050d0d7c11 */ /* 0x000fe200080f1414 */
[----:B0-----:R-:W-:-:S04]  /*2ac0*/  IMAD.WIDE.U32 R14, R15, 0x4, R16 ;  /* 0x000000040f0e7825 */ /* 0x001fc800078e0010 */
[----:B------:R-:W-:Y:S01]  /*2ad0*/  IMAD.WIDE.U32 R16, R11, 0x4, R16 ;  /* 0x000000040b107825 */ /* 0x000fe200078e0010 */
[----:B------:R-:W2:Y:S04]  /*2ae0*/  LDG.E R13, desc[UR6][R12.64+0x4] ;  /* 0x000004060c0d7981 */ /* 0x000ea8000c1e1900 */
[----:B------:R-:W2:Y:S04]  /*2af0*/  LDG.E R14, desc[UR6][R14.64] ;  /* 0x000000060e0e7981 */ /* 0x000ea8000c1e1900 */
[----:B------:R-:W2:Y:S01]  /*2b00*/  LDG.E R16, desc[UR6][R16.64] ;  /* 0x0000000610107981 */ /* 0x000ea2000c1e1900 */
[----:B------:R-:W-:-:S04]  /*2b10*/  IADD3 R18, P0, PT, R18, UR4, RZ ;  /* 0x0000000412127c10 */ /* 0x000fc8000ff1e0ff */
[----:B---3--:R-:W-:Y:S02]  /*2b20*/  IADD3.X R19, PT, PT, R9, UR5, RZ, P0, !PT ;  /* 0x0000000509137c10 */ /* 0x008fe400087fe4ff */
[----:B--2---:R-:W-:-:S05]  /*2b30*/  VIMNMX3 R11, R14, R13, R16, PT ;  /* 0x0000000d0e0b720f */ /* 0x004fca0003800110 */
[----:B------:R-:W-:-:S05]  /*2b40*/  VIADD R11, R11, 0x1 ;  /* 0x000000010b0b7836 */ /* 0x000fca0000000000 */
[----:B------:R0:W-:Y:S01]  /*2b50*/  STG.E desc[UR6][R18.64+0x4], R11 ;  /* 0x0000040b12007986 */ /* 0x0001e2000c101906 */
[----:B------:R-:W-:Y:S05]  /*2b60*/  BRA `(.L_x_41) ;  /* 0x0000000000107947 */ /* 0x000fea0003800000 */
.L_x_62:
[----:B------:R-:W0:Y:S02]  /*2b70*/  LDCU.64 UR4, c[0x0][0x388] ;  /* 0x00007100ff0477ac */ /* 0x000e240008000a00 */
[----:B0-----:R-:W-:-:S04]  /*2b80*/  IADD3 R18, P0, PT, R18, UR4, RZ ;  /* 0x0000000412127c10 */ /* 0x001fc8000ff1e0ff */
[----:B---3--:R-:W-:-:S05]  /*2b90*/  IADD3.X R19, PT, PT, R9, UR5, RZ, P0, !PT ;  /* 0x0000000509137c10 */ /* 0x008fca00087fe4ff */
[----:B------:R0:W-:Y:S04]  /*2ba0*/  STG.E desc[UR6][R18.64+0x4], RZ ;  /* 0x000004ff12007986 */ /* 0x0001e8000c101906 */
.L_x_41:
[----:B------:R-:W-:Y:S05]  /*2bb0*/  BSYNC.RECONVERGENT B0 ;  /* 0x0000000000007941 */ /* 0x000fea0003800200 */
.L_x_19:
[----:B------:R-:W-:Y:S01]  /*2bc0*/  IADD3 R3, PT, PT, R3, 0x1, RZ ;  /* 0x0000000103037810 */ /* 0x000fe20007ffe0ff */
[----:B------:R-:W-:Y:S01]  /*2bd0*/  BAR.SYNC.DEFER_BLOCKING 0x0 ;  /* 0x0000000000007b1d */ /* 0x000fe20000010000 */
[----:B------:R-:W-:Y:S02]  /*2be0*/  VIADD R4, R4, 0xffffffff ;  /* 0xffffffff04047836 */ /* 0x000fe40000000000 */
[----:B------:R-:W-:-:S13]  /*2bf0*/  ISETP.NE.AND P0, PT, R3, 0x2771, PT ;  /* 0x000027710300780c */ /* 0x000fda0003f05270 */
[----:B------:R-:W-:Y:S05]  /*2c00*/  @P0 BRA `(.L_x_63) ;  /* 0xffffffd400300947 */ /* 0x000fea000383ffff */
[----:B------:R-:W-:Y:S05]  /*2c10*/  EXIT ;  /* 0x000000000000794d */ /* 0x000fea0003800000 */
.L_x_64:
        /* <DEDUP_REMOVED lines=14> */
.L_x_66:


//--------------------- .nv.shared.reserved.0     --------------------------
	.section	.nv.shared.reserved.0,"aw",@nobits
	.weak		__nv_reservedSMEM_offset_0_alias
	.size		__nv_reservedSMEM_offset_0_alias, 0, 64
	.other		__nv_reservedSMEM_offset_0_alias,@"STO_CUDA_RESERVED_SHARED STV_DEFAULT"
__nv_reservedSMEM_offset_0_alias:
	.zero		0
	.zero		64


//--------------------- .nv.constant0._Z8find_maxPiS_ --------------------------
	.section	.nv.constant0._Z8find_maxPiS_,"a",@progbits
	.sectionflags	@""
	.align	4
.nv.constant0._Z8find_maxPiS_:
	.zero		912


//--------------------- .nv.constant0._Z10get_matrixPiS_ --------------------------
	.section	.nv.constant0._Z10get_matrixPiS_,"a",@progbits
	.sectionflags	@""
	.align	4
.nv.constant0._Z10get_matrixPiS_:
	.zero		912


//--------------------- SYMBOLS --------------------------

	.type		.nv.reservedSmem.offset0,@object
	.size		.nv.reservedSmem.offset0,0x4
